//
// Generated by NVIDIA NVVM Compiler
//
// Compiler Build ID: CL-36424714
// Cuda compilation tools, release 13.0, V13.0.88
// Based on NVVM 20.0.0
//

.version 9.0
.target sm_100
.address_size 64

	// .globl	_Z11normalize_TPfS_S_S_ii

.visible .entry _Z11normalize_TPfS_S_S_ii(
	.param .u64 .ptr .align 1 _Z11normalize_TPfS_S_S_ii_param_0,
	.param .u64 .ptr .align 1 _Z11normalize_TPfS_S_S_ii_param_1,
	.param .u64 .ptr .align 1 _Z11normalize_TPfS_S_S_ii_param_2,
	.param .u64 .ptr .align 1 _Z11normalize_TPfS_S_S_ii_param_3,
	.param .u32 _Z11normalize_TPfS_S_S_ii_param_4,
	.param .u32 _Z11normalize_TPfS_S_S_ii_param_5
)
{
	.reg .pred 	%p<12>;
	.reg .b32 	%r<38>;
	.reg .b32 	%f<91>;
	.reg .b64 	%rd<45>;

	ld.param.u64 	%rd6, [_Z11normalize_TPfS_S_S_ii_param_0];
	ld.param.u64 	%rd5, [_Z11normalize_TPfS_S_S_ii_param_1];
	ld.param.u64 	%rd7, [_Z11normalize_TPfS_S_S_ii_param_2];
	ld.param.u64 	%rd8, [_Z11normalize_TPfS_S_S_ii_param_3];
	ld.param.u32 	%r19, [_Z11normalize_TPfS_S_S_ii_param_4];
	ld.param.u32 	%r20, [_Z11normalize_TPfS_S_S_ii_param_5];
	cvta.to.global.u64 	%rd1, %rd8;
	cvta.to.global.u64 	%rd2, %rd7;
	cvta.to.global.u64 	%rd3, %rd6;
	mov.u32 	%r21, %tid.x;
	mov.u32 	%r22, %ntid.x;
	mov.u32 	%r23, %ctaid.x;
	mad.lo.s32 	%r1, %r22, %r23, %r21;
	setp.ge.s32 	%p1, %r1, %r19;
	setp.lt.s32 	%p2, %r20, 1;
	or.pred  	%p3, %p1, %p2;
	@%p3 bra 	$L__BB0_12;
	cvta.to.global.u64 	%rd9, %rd5;
	mul.lo.s32 	%r2, %r20, %r1;
	mul.wide.s32 	%rd10, %r1, 4;
	add.s64 	%rd4, %rd9, %rd10;
	and.b32  	%r3, %r20, 7;
	setp.lt.u32 	%p4, %r20, 8;
	mov.b32 	%r36, 0;
	@%p4 bra 	$L__BB0_4;
	and.b32  	%r36, %r20, 2147483640;
	neg.s32 	%r34, %r36;
	shl.b32 	%r6, %r19, 3;
	mul.wide.s32 	%rd16, %r19, 4;
	mov.u32 	%r32, %r2;
	mov.u32 	%r33, %r1;
$L__BB0_3:
	.pragma "nounroll";
	mul.wide.s32 	%rd11, %r32, 4;
	add.s64 	%rd12, %rd3, %rd11;
	add.s64 	%rd13, %rd2, %rd11;
	ld.global.f32 	%f1, [%rd12];
	ld.global.f32 	%f2, [%rd4];
	div.rn.f32 	%f3, %f1, %f2;
	st.global.f32 	[%rd13], %f3;
	ld.global.f32 	%f4, [%rd12];
	ld.global.f32 	%f5, [%rd4];
	div.rn.f32 	%f6, %f4, %f5;
	mul.wide.s32 	%rd14, %r33, 4;
	add.s64 	%rd15, %rd1, %rd14;
	st.global.f32 	[%rd15], %f6;
	ld.global.f32 	%f7, [%rd12+4];
	ld.global.f32 	%f8, [%rd4];
	div.rn.f32 	%f9, %f7, %f8;
	st.global.f32 	[%rd13+4], %f9;
	ld.global.f32 	%f10, [%rd12+4];
	ld.global.f32 	%f11, [%rd4];
	div.rn.f32 	%f12, %f10, %f11;
	add.s64 	%rd17, %rd15, %rd16;
	st.global.f32 	[%rd17], %f12;
	ld.global.f32 	%f13, [%rd12+8];
	ld.global.f32 	%f14, [%rd4];
	div.rn.f32 	%f15, %f13, %f14;
	st.global.f32 	[%rd13+8], %f15;
	ld.global.f32 	%f16, [%rd12+8];
	ld.global.f32 	%f17, [%rd4];
	div.rn.f32 	%f18, %f16, %f17;
	add.s64 	%rd18, %rd17, %rd16;
	st.global.f32 	[%rd18], %f18;
	ld.global.f32 	%f19, [%rd12+12];
	ld.global.f32 	%f20, [%rd4];
	div.rn.f32 	%f21, %f19, %f20;
	st.global.f32 	[%rd13+12], %f21;
	ld.global.f32 	%f22, [%rd12+12];
	ld.global.f32 	%f23, [%rd4];
	div.rn.f32 	%f24, %f22, %f23;
	add.s64 	%rd19, %rd18, %rd16;
	st.global.f32 	[%rd19], %f24;
	ld.global.f32 	%f25, [%rd12+16];
	ld.global.f32 	%f26, [%rd4];
	div.rn.f32 	%f27, %f25, %f26;
	st.global.f32 	[%rd13+16], %f27;
	ld.global.f32 	%f28, [%rd12+16];
	ld.global.f32 	%f29, [%rd4];
	div.rn.f32 	%f30, %f28, %f29;
	add.s64 	%rd20, %rd19, %rd16;
	st.global.f32 	[%rd20], %f30;
	ld.global.f32 	%f31, [%rd12+20];
	ld.global.f32 	%f32, [%rd4];
	div.rn.f32 	%f33, %f31, %f32;
	st.global.f32 	[%rd13+20], %f33;
	ld.global.f32 	%f34, [%rd12+20];
	ld.global.f32 	%f35, [%rd4];
	div.rn.f32 	%f36, %f34, %f35;
	add.s64 	%rd21, %rd20, %rd16;
	st.global.f32 	[%rd21], %f36;
	ld.global.f32 	%f37, [%rd12+24];
	ld.global.f32 	%f38, [%rd4];
	div.rn.f32 	%f39, %f37, %f38;
	st.global.f32 	[%rd13+24], %f39;
	ld.global.f32 	%f40, [%rd12+24];
	ld.global.f32 	%f41, [%rd4];
	div.rn.f32 	%f42, %f40, %f41;
	add.s64 	%rd22, %rd21, %rd16;
	st.global.f32 	[%rd22], %f42;
	ld.global.f32 	%f43, [%rd12+28];
	ld.global.f32 	%f44, [%rd4];
	div.rn.f32 	%f45, %f43, %f44;
	st.global.f32 	[%rd13+28], %f45;
	ld.global.f32 	%f46, [%rd12+28];
	ld.global.f32 	%f47, [%rd4];
	div.rn.f32 	%f48, %f46, %f47;
	add.s64 	%rd23, %rd22, %rd16;
	st.global.f32 	[%rd23], %f48;
	add.s32 	%r34, %r34, 8;
	add.s32 	%r33, %r33, %r6;
	add.s32 	%r32, %r32, 8;
	setp.ne.s32 	%p5, %r34, 0;
	@%p5 bra 	$L__BB0_3;
$L__BB0_4:
	setp.eq.s32 	%p6, %r3, 0;
	@%p6 bra 	$L__BB0_12;
	and.b32  	%r14, %r20, 3;
	setp.lt.u32 	%p7, %r3, 4;
	@%p7 bra 	$L__BB0_7;
	add.s32 	%r25, %r36, %r2;
	mul.wide.s32 	%rd24, %r25, 4;
	add.s64 	%rd25, %rd3, %rd24;
	ld.global.f32 	%f49, [%rd25];
	ld.global.f32 	%f50, [%rd4];
	div.rn.f32 	%f51, %f49, %f50;
	add.s64 	%rd26, %rd2, %rd24;
	st.global.f32 	[%rd26], %f51;
	ld.global.f32 	%f52, [%rd25];
	ld.global.f32 	%f53, [%rd4];
	div.rn.f32 	%f54, %f52, %f53;
	mad.lo.s32 	%r26, %r36, %r19, %r1;
	mul.wide.s32 	%rd27, %r26, 4;
	add.s64 	%rd28, %rd1, %rd27;
	st.global.f32 	[%rd28], %f54;
	ld.global.f32 	%f55, [%rd25+4];
	ld.global.f32 	%f56, [%rd4];
	div.rn.f32 	%f57, %f55, %f56;
	st.global.f32 	[%rd26+4], %f57;
	ld.global.f32 	%f58, [%rd25+4];
	ld.global.f32 	%f59, [%rd4];
	div.rn.f32 	%f60, %f58, %f59;
	mul.wide.s32 	%rd29, %r19, 4;
	add.s64 	%rd30, %rd28, %rd29;
	st.global.f32 	[%rd30], %f60;
	ld.global.f32 	%f61, [%rd25+8];
	ld.global.f32 	%f62, [%rd4];
	div.rn.f32 	%f63, %f61, %f62;
	st.global.f32 	[%rd26+8], %f63;
	ld.global.f32 	%f64, [%rd25+8];
	ld.global.f32 	%f65, [%rd4];
	div.rn.f32 	%f66, %f64, %f65;
	add.s64 	%rd31, %rd30, %rd29;
	st.global.f32 	[%rd31], %f66;
	ld.global.f32 	%f67, [%rd25+12];
	ld.global.f32 	%f68, [%rd4];
	div.rn.f32 	%f69, %f67, %f68;
	st.global.f32 	[%rd26+12], %f69;
	ld.global.f32 	%f70, [%rd25+12];
	ld.global.f32 	%f71, [%rd4];
	div.rn.f32 	%f72, %f70, %f71;
	add.s64 	%rd32, %rd31, %rd29;
	st.global.f32 	[%rd32], %f72;
	add.s32 	%r36, %r36, 4;
$L__BB0_7:
	setp.eq.s32 	%p8, %r14, 0;
	@%p8 bra 	$L__BB0_12;
	setp.eq.s32 	%p9, %r14, 1;
	@%p9 bra 	$L__BB0_10;
	add.s32 	%r27, %r36, %r2;
	mul.wide.s32 	%rd33, %r27, 4;
	add.s64 	%rd34, %rd3, %rd33;
	ld.global.f32 	%f73, [%rd34];
	ld.global.f32 	%f74, [%rd4];
	div.rn.f32 	%f75, %f73, %f74;
	add.s64 	%rd35, %rd2, %rd33;
	st.global.f32 	[%rd35], %f75;
	ld.global.f32 	%f76, [%rd34];
	ld.global.f32 	%f77, [%rd4];
	div.rn.f32 	%f78, %f76, %f77;
	mad.lo.s32 	%r28, %r36, %r19, %r1;
	mul.wide.s32 	%rd36, %r28, 4;
	add.s64 	%rd37, %rd1, %rd36;
	st.global.f32 	[%rd37], %f78;
	ld.global.f32 	%f79, [%rd34+4];
	ld.global.f32 	%f80, [%rd4];
	div.rn.f32 	%f81, %f79, %f80;
	st.global.f32 	[%rd35+4], %f81;
	ld.global.f32 	%f82, [%rd34+4];
	ld.global.f32 	%f83, [%rd4];
	div.rn.f32 	%f84, %f82, %f83;
	mul.wide.s32 	%rd38, %r19, 4;
	add.s64 	%rd39, %rd37, %rd38;
	st.global.f32 	[%rd39], %f84;
	add.s32 	%r36, %r36, 2;
$L__BB0_10:
	and.b32  	%r29, %r20, 1;
	setp.eq.b32 	%p10, %r29, 1;
	not.pred 	%p11, %p10;
	@%p11 bra 	$L__BB0_12;
	add.s32 	%r30, %r36, %r2;
	mul.wide.s32 	%rd40, %r30, 4;
	add.s64 	%rd41, %rd3, %rd40;
	ld.global.f32 	%f85, [%rd41];
	ld.global.f32 	%f86, [%rd4];
	div.rn.f32 	%f87, %f85, %f86;
	add.s64 	%rd42, %rd2, %rd40;
	st.global.f32 	[%rd42], %f87;
	ld.global.f32 	%f88, [%rd41];
	ld.global.f32 	%f89, [%rd4];
	div.rn.f32 	%f90, %f88, %f89;
	mad.lo.s32 	%r31, %r36, %r19, %r1;
	mul.wide.s32 	%rd43, %r31, 4;
	add.s64 	%rd44, %rd1, %rd43;
	st.global.f32 	[%rd44], %f90;
$L__BB0_12:
	ret;

}
	// .globl	_Z18vectorManipulationPfS_S_S_i
.visible .entry _Z18vectorManipulationPfS_S_S_i(
	.param .u64 .ptr .align 1 _Z18vectorManipulationPfS_S_S_i_param_0,
	.param .u64 .ptr .align 1 _Z18vectorManipulationPfS_S_S_i_param_1,
	.param .u64 .ptr .align 1 _Z18vectorManipulationPfS_S_S_i_param_2,
	.param .u64 .ptr .align 1 _Z18vectorManipulationPfS_S_S_i_param_3,
	.param .u32 _Z18vectorManipulationPfS_S_S_i_param_4
)
{
	.reg .pred 	%p<2>;
	.reg .b32 	%r<6>;
	.reg .b32 	%f<6>;
	.reg .b64 	%rd<14>;

	ld.param.u64 	%rd1, [_Z18vectorManipulationPfS_S_S_i_param_0];
	ld.param.u64 	%rd2, [_Z18vectorManipulationPfS_S_S_i_param_1];
	ld.param.u64 	%rd3, [_Z18vectorManipulationPfS_S_S_i_param_2];
	ld.param.u64 	%rd4, [_Z18vectorManipulationPfS_S_S_i_param_3];
	ld.param.u32 	%r2, [_Z18vectorManipulationPfS_S_S_i_param_4];
	mov.u32 	%r3, %tid.x;
	mov.u32 	%r4, %ntid.x;
	mov.u32 	%r5, %ctaid.x;
	mad.lo.s32 	%r1, %r4, %r5, %r3;
	setp.ge.s32 	%p1, %r1, %r2;
	@%p1 bra 	$L__BB1_2;
	cvta.to.global.u64 	%rd5, %rd1;
	cvta.to.global.u64 	%rd6, %rd3;
	cvta.to.global.u64 	%rd7, %rd2;
	cvta.to.global.u64 	%rd8, %rd4;
	mul.wide.s32 	%rd9, %r1, 4;
	add.s64 	%rd10, %rd5, %rd9;
	ld.global.f32 	%f1, [%rd10];
	add.s64 	%rd11, %rd6, %rd9;
	ld.global.f32 	%f2, [%rd11];
	add.f32 	%f3, %f1, %f2;
	add.s64 	%rd12, %rd7, %rd9;
	ld.global.f32 	%f4, [%rd12];
	sub.f32 	%f5, %f3, %f4;
	add.s64 	%rd13, %rd8, %rd9;
	st.global.f32 	[%rd13], %f5;
$L__BB1_2:
	ret;

}
	// .globl	_Z7fillABCPfS_S_PiS0_S0_S_ii
.visible .entry _Z7fillABCPfS_S_PiS0_S0_S_ii(
	.param .u64 .ptr .align 1 _Z7fillABCPfS_S_PiS0_S0_S_ii_param_0,
	.param .u64 .ptr .align 1 _Z7fillABCPfS_S_PiS0_S0_S_ii_param_1,
	.param .u64 .ptr .align 1 _Z7fillABCPfS_S_PiS0_S0_S_ii_param_2,
	.param .u64 .ptr .align 1 _Z7fillABCPfS_S_PiS0_S0_S_ii_param_3,
	.param .u64 .ptr .align 1 _Z7fillABCPfS_S_PiS0_S0_S_ii_param_4,
	.param .u64 .ptr .align 1 _Z7fillABCPfS_S_PiS0_S0_S_ii_param_5,
	.param .u64 .ptr .align 1 _Z7fillABCPfS_S_PiS0_S0_S_ii_param_6,
	.param .u32 _Z7fillABCPfS_S_PiS0_S0_S_ii_param_7,
	.param .u32 _Z7fillABCPfS_S_PiS0_S0_S_ii_param_8
)
{
	.reg .pred 	%p<8>;
	.reg .b16 	%rs<4>;
	.reg .b32 	%r<14>;
	.reg .b64 	%rd<56>;

	ld.param.u64 	%rd22, [_Z7fillABCPfS_S_PiS0_S0_S_ii_param_1];
	ld.param.u64 	%rd24, [_Z7fillABCPfS_S_PiS0_S0_S_ii_param_3];
	ld.param.u64 	%rd25, [_Z7fillABCPfS_S_PiS0_S0_S_ii_param_4];
	ld.param.u64 	%rd26, [_Z7fillABCPfS_S_PiS0_S0_S_ii_param_5];
	ld.param.u64 	%rd27, [_Z7fillABCPfS_S_PiS0_S0_S_ii_param_6];
	ld.param.u32 	%r4, [_Z7fillABCPfS_S_PiS0_S0_S_ii_param_7];
	ld.param.u32 	%r3, [_Z7fillABCPfS_S_PiS0_S0_S_ii_param_8];
	mov.u32 	%r5, %tid.x;
	mov.u32 	%r6, %ntid.x;
	mov.u32 	%r7, %ctaid.x;
	mad.lo.s32 	%r1, %r6, %r7, %r5;
	setp.ge.s32 	%p1, %r1, %r4;
	@%p1 bra 	$L__BB2_10;
	ld.param.u64 	%rd52, [_Z7fillABCPfS_S_PiS0_S0_S_ii_param_2];
	ld.param.u64 	%rd51, [_Z7fillABCPfS_S_PiS0_S0_S_ii_param_0];
	cvta.to.global.u64 	%rd28, %rd24;
	cvta.to.global.u64 	%rd29, %rd51;
	cvta.to.global.u64 	%rd1, %rd25;
	cvta.to.global.u64 	%rd2, %rd22;
	cvta.to.global.u64 	%rd3, %rd26;
	cvta.to.global.u64 	%rd4, %rd52;
	cvta.to.global.u64 	%rd5, %rd27;
	mul.lo.s32 	%r2, %r3, %r1;
	mul.wide.s32 	%rd30, %r2, 4;
	add.s64 	%rd6, %rd29, %rd30;
	mul.wide.s32 	%rd31, %r1, 4;
	add.s64 	%rd32, %rd28, %rd31;
	ld.global.u32 	%r8, [%rd32];
	mul.lo.s32 	%r9, %r8, %r3;
	cvt.s64.s32 	%rd7, %r9;
	mul.wide.s32 	%rd8, %r3, 4;
	setp.eq.s32 	%p2, %r3, 0;
	@%p2 bra 	$L__BB2_4;
	shl.b64 	%rd34, %rd7, 2;
	add.s64 	%rd9, %rd5, %rd34;
	mov.b64 	%rd53, 0;
$L__BB2_3:
	add.s64 	%rd35, %rd9, %rd53;
	ld.global.u8 	%rs1, [%rd35];
	add.s64 	%rd36, %rd6, %rd53;
	st.global.u8 	[%rd36], %rs1;
	add.s64 	%rd53, %rd53, 1;
	setp.lt.u64 	%p3, %rd53, %rd8;
	@%p3 bra 	$L__BB2_3;
$L__BB2_4:
	setp.eq.s32 	%p4, %r3, 0;
	add.s64 	%rd12, %rd2, %rd30;
	add.s64 	%rd39, %rd1, %rd31;
	ld.global.u32 	%r10, [%rd39];
	mul.lo.s32 	%r11, %r10, %r3;
	cvt.s64.s32 	%rd13, %r11;
	@%p4 bra 	$L__BB2_7;
	shl.b64 	%rd41, %rd13, 2;
	add.s64 	%rd14, %rd5, %rd41;
	mov.b64 	%rd54, 0;
$L__BB2_6:
	add.s64 	%rd42, %rd14, %rd54;
	ld.global.u8 	%rs2, [%rd42];
	add.s64 	%rd43, %rd12, %rd54;
	st.global.u8 	[%rd43], %rs2;
	add.s64 	%rd54, %rd54, 1;
	setp.lt.u64 	%p5, %rd54, %rd8;
	@%p5 bra 	$L__BB2_6;
$L__BB2_7:
	setp.eq.s32 	%p6, %r3, 0;
	add.s64 	%rd17, %rd4, %rd30;
	add.s64 	%rd46, %rd3, %rd31;
	ld.global.u32 	%r12, [%rd46];
	mul.lo.s32 	%r13, %r12, %r3;
	mul.wide.s32 	%rd47, %r13, 4;
	add.s64 	%rd18, %rd5, %rd47;
	@%p6 bra 	$L__BB2_10;
	mov.b64 	%rd55, 0;
$L__BB2_9:
	add.s64 	%rd49, %rd18, %rd55;
	ld.global.u8 	%rs3, [%rd49];
	add.s64 	%rd50, %rd17, %rd55;
	st.global.u8 	[%rd50], %rs3;
	add.s64 	%rd55, %rd55, 1;
	setp.lt.u64 	%p7, %rd55, %rd8;
	@%p7 bra 	$L__BB2_9;
$L__BB2_10:
	ret;

}
	// .globl	_Z11correctnessPfPiS0_S0_S0_ii
.visible .entry _Z11correctnessPfPiS0_S0_S0_ii(
	.param .u64 .ptr .align 1 _Z11correctnessPfPiS0_S0_S0_ii_param_0,
	.param .u64 .ptr .align 1 _Z11correctnessPfPiS0_S0_S0_ii_param_1,
	.param .u64 .ptr .align 1 _Z11correctnessPfPiS0_S0_S0_ii_param_2,
	.param .u64 .ptr .align 1 _Z11correctnessPfPiS0_S0_S0_ii_param_3,
	.param .u64 .ptr .align 1 _Z11correctnessPfPiS0_S0_S0_ii_param_4,
	.param .u32 _Z11correctnessPfPiS0_S0_S0_ii_param_5,
	.param .u32 _Z11correctnessPfPiS0_S0_S0_ii_param_6
)
{
	.reg .pred 	%p<37>;
	.reg .b32 	%r<111>;
	.reg .b32 	%f<11>;
	.reg .b64 	%rd<27>;

	ld.param.u64 	%rd9, [_Z11correctnessPfPiS0_S0_S0_ii_param_0];
	ld.param.u64 	%rd5, [_Z11correctnessPfPiS0_S0_S0_ii_param_1];
	ld.param.u64 	%rd6, [_Z11correctnessPfPiS0_S0_S0_ii_param_2];
	ld.param.u64 	%rd7, [_Z11correctnessPfPiS0_S0_S0_ii_param_3];
	ld.param.u64 	%rd8, [_Z11correctnessPfPiS0_S0_S0_ii_param_4];
	ld.param.u32 	%r68, [_Z11correctnessPfPiS0_S0_S0_ii_param_5];
	ld.param.u32 	%r69, [_Z11correctnessPfPiS0_S0_S0_ii_param_6];
	cvta.to.global.u64 	%rd1, %rd9;
	mov.u32 	%r70, %tid.x;
	mov.u32 	%r71, %ntid.x;
	mov.u32 	%r72, %ctaid.x;
	mad.lo.s32 	%r1, %r71, %r72, %r70;
	setp.ge.s32 	%p1, %r1, %r69;
	@%p1 bra 	$L__BB3_24;
	cvta.to.global.u64 	%rd10, %rd5;
	cvta.to.global.u64 	%rd11, %rd6;
	cvta.to.global.u64 	%rd12, %rd7;
	mul.wide.s32 	%rd13, %r1, 4;
	add.s64 	%rd14, %rd10, %rd13;
	ld.global.u32 	%r2, [%rd14];
	add.s64 	%rd15, %rd11, %rd13;
	ld.global.u32 	%r3, [%rd15];
	add.s64 	%rd16, %rd12, %rd13;
	ld.global.u32 	%r4, [%rd16];
	setp.lt.s32 	%p2, %r68, 1;
	mov.b32 	%r90, 0;
	@%p2 bra 	$L__BB3_23;
	mul.lo.s32 	%r5, %r68, %r1;
	and.b32  	%r6, %r68, 3;
	setp.lt.u32 	%p3, %r68, 4;
	mov.b32 	%r91, -1;
	mov.b32 	%r105, 0;
	mov.u32 	%r90, %r105;
	@%p3 bra 	$L__BB3_17;
	and.b32  	%r105, %r68, 2147483644;
	neg.s32 	%r85, %r105;
	add.s32 	%r84, %r2, -1;
	add.s32 	%r83, %r3, -1;
	add.s32 	%r82, %r4, -1;
	mul.wide.s32 	%rd17, %r5, 4;
	add.s64 	%rd18, %rd17, %rd1;
	add.s64 	%rd26, %rd18, 8;
	mov.b32 	%r90, 0;
	mov.b32 	%r91, -1;
	mov.b32 	%r81, 1;
	mov.u32 	%r80, %r5;
$L__BB3_4:
	setp.eq.s32 	%p4, %r84, -1;
	setp.eq.s32 	%p5, %r83, -1;
	or.pred  	%p6, %p4, %p5;
	setp.eq.s32 	%p7, %r82, -1;
	or.pred  	%p8, %p6, %p7;
	@%p8 bra 	$L__BB3_7;
	mul.wide.s32 	%rd19, %r80, 4;
	add.s64 	%rd20, %rd1, %rd19;
	ld.global.f32 	%f1, [%rd20];
	cvt.rn.f32.s32 	%f6, %r91;
	setp.leu.f32 	%p9, %f1, %f6;
	@%p9 bra 	$L__BB3_7;
	cvt.rzi.s32.f32 	%r91, %f1;
	add.s32 	%r90, %r81, -1;
$L__BB3_7:
	setp.eq.s32 	%p10, %r84, 0;
	setp.eq.s32 	%p11, %r83, 0;
	or.pred  	%p12, %p10, %p11;
	setp.eq.s32 	%p13, %r82, 0;
	or.pred  	%p14, %p12, %p13;
	@%p14 bra 	$L__BB3_10;
	ld.global.f32 	%f2, [%rd26+-4];
	cvt.rn.f32.s32 	%f7, %r91;
	setp.leu.f32 	%p15, %f2, %f7;
	@%p15 bra 	$L__BB3_10;
	cvt.rzi.s32.f32 	%r91, %f2;
	mov.u32 	%r90, %r81;
$L__BB3_10:
	setp.eq.s32 	%p16, %r84, 1;
	setp.eq.s32 	%p17, %r83, 1;
	or.pred  	%p18, %p16, %p17;
	setp.eq.s32 	%p19, %r82, 1;
	or.pred  	%p20, %p18, %p19;
	@%p20 bra 	$L__BB3_13;
	ld.global.f32 	%f3, [%rd26];
	cvt.rn.f32.s32 	%f8, %r91;
	setp.leu.f32 	%p21, %f3, %f8;
	@%p21 bra 	$L__BB3_13;
	cvt.rzi.s32.f32 	%r91, %f3;
	add.s32 	%r90, %r81, 1;
$L__BB3_13:
	setp.eq.s32 	%p22, %r84, 2;
	setp.eq.s32 	%p23, %r83, 2;
	or.pred  	%p24, %p22, %p23;
	setp.eq.s32 	%p25, %r82, 2;
	or.pred  	%p26, %p24, %p25;
	@%p26 bra 	$L__BB3_16;
	ld.global.f32 	%f4, [%rd26+4];
	cvt.rn.f32.s32 	%f9, %r91;
	setp.leu.f32 	%p27, %f4, %f9;
	@%p27 bra 	$L__BB3_16;
	cvt.rzi.s32.f32 	%r91, %f4;
	add.s32 	%r90, %r81, 2;
$L__BB3_16:
	add.s32 	%r85, %r85, 4;
	add.s32 	%r84, %r84, -4;
	add.s32 	%r83, %r83, -4;
	add.s32 	%r82, %r82, -4;
	add.s32 	%r81, %r81, 4;
	add.s64 	%rd26, %rd26, 16;
	add.s32 	%r80, %r80, 4;
	setp.ne.s32 	%p28, %r85, 0;
	@%p28 bra 	$L__BB3_4;
$L__BB3_17:
	setp.eq.s32 	%p29, %r6, 0;
	@%p29 bra 	$L__BB3_23;
	add.s32 	%r104, %r105, %r5;
	sub.s32 	%r103, %r105, %r4;
	sub.s32 	%r102, %r105, %r3;
	sub.s32 	%r101, %r105, %r2;
	neg.s32 	%r100, %r6;
$L__BB3_19:
	.pragma "nounroll";
	setp.eq.s32 	%p30, %r101, 0;
	setp.eq.s32 	%p31, %r102, 0;
	or.pred  	%p32, %p30, %p31;
	setp.eq.s32 	%p33, %r103, 0;
	or.pred  	%p34, %p32, %p33;
	@%p34 bra 	$L__BB3_22;
	mul.wide.s32 	%rd21, %r104, 4;
	add.s64 	%rd22, %rd1, %rd21;
	ld.global.f32 	%f5, [%rd22];
	cvt.rn.f32.s32 	%f10, %r91;
	setp.leu.f32 	%p35, %f5, %f10;
	@%p35 bra 	$L__BB3_22;
	cvt.rzi.s32.f32 	%r91, %f5;
	mov.u32 	%r90, %r105;
$L__BB3_22:
	add.s32 	%r105, %r105, 1;
	add.s32 	%r104, %r104, 1;
	add.s32 	%r103, %r103, 1;
	add.s32 	%r102, %r102, 1;
	add.s32 	%r101, %r101, 1;
	add.s32 	%r100, %r100, 1;
	setp.ne.s32 	%p36, %r100, 0;
	@%p36 bra 	$L__BB3_19;
$L__BB3_23:
	cvta.to.global.u64 	%rd23, %rd8;
	add.s64 	%rd25, %rd23, %rd13;
	st.global.u32 	[%rd25], %r90;
$L__BB3_24:
	ret;

}


// ===== COMPILED SASS (sm_100) =====

	.target	sm_100

	.elftype	@"ET_EXEC"


//--------------------- .note.nv.tkinfo           --------------------------
	.section	.note.nv.tkinfo,"",@"SHT_NOTE"
	.sectionflags	@"SHF_NOTE_NV_TKINFO"
	.tkinfo
        /*0018*/ 	.word	0x00000002
        /*0030*/ 	.string	""
        /*0030*/ 	.string	"ptxas"
        /*0030*/ 	.string	"Cuda compilation tools, release 13.0, V13.0.88"
        /*0030*/ 	.string	"Build cuda_13.0.r13.0/compiler.36424714_0"
        /*0030*/ 	.string	"-arch sm_100 -m 64 "



//--------------------- .note.nv.cuinfo           --------------------------
	.section	.note.nv.cuinfo,"",@"SHT_NOTE"
	.sectionflags	@"SHF_NOTE_NV_CUINFO"
        /*0018*/ 	.short	0x0002
        /*001a*/ 	.short	0x0064
        /*001c*/ 	.short	0x0082
	.zero		2


//--------------------- .nv.info                  --------------------------
	.section	.nv.info,"",@"SHT_CUDA_INFO"
	.align	4


	//----- nvinfo : EIATTR_REGCOUNT
	.align		4
        /*0000*/ 	.byte	0x04, 0x2f
        /*0002*/ 	.short	(.L_1 - .L_0)
	.align		4
.L_0:
        /*0004*/ 	.word	index@(_Z11normalize_TPfS_S_S_ii)
        /*0008*/ 	.word	0x00000023


	//----- nvinfo : EIATTR_FRAME_SIZE
	.align		4
.L_1:
        /*000c*/ 	.byte	0x04, 0x11
        /*000e*/ 	.short	(.L_3 - .L_2)
	.align		4
.L_2:
        /*0010*/ 	.word	index@($__internal_0_$__cuda_sm3x_div_rn_noftz_f32_slowpath)
        /*0014*/ 	.word	0x00000000


	//----- nvinfo : EIATTR_FRAME_SIZE
	.align		4
.L_3:
        /*0018*/ 	.byte	0x04, 0x11
        /*001a*/ 	.short	(.L_5 - .L_4)
	.align		4
.L_4:
        /*001c*/ 	.word	index@(_Z11normalize_TPfS_S_S_ii)
        /*0020*/ 	.word	0x00000000


	//----- nvinfo : EIATTR_REGCOUNT
	.align		4
.L_5:
        /*0024*/ 	.byte	0x04, 0x2f
        /*0026*/ 	.short	(.L_7 - .L_6)
	.align		4
.L_6:
        /*0028*/ 	.word	index@(_Z18vectorManipulationPfS_S_S_i)
        /*002c*/ 	.word	0x0000000e


	//----- nvinfo : EIATTR_FRAME_SIZE
	.align		4
.L_7:
        /*0030*/ 	.byte	0x04, 0x11
        /*0032*/ 	.short	(.L_9 - .L_8)
	.align		4
.L_8:
        /*0034*/ 	.word	index@(_Z18vectorManipulationPfS_S_S_i)
        /*0038*/ 	.word	0x00000000


	//----- nvinfo : EIATTR_REGCOUNT
	.align		4
.L_9:
        /*003c*/ 	.byte	0x04, 0x2f
        /*003e*/ 	.short	(.L_11 - .L_10)
	.align		4
.L_10:
        /*0040*/ 	.word	index@(_Z7fillABCPfS_S_PiS0_S0_S_ii)
        /*0044*/ 	.word	0x00000018


	//----- nvinfo : EIATTR_FRAME_SIZE
	.align		4
.L_11:
        /*0048*/ 	.byte	0x04, 0x11
        /*004a*/ 	.short	(.L_13 - .L_12)
	.align		4
.L_12:
        /*004c*/ 	.word	index@(_Z7fillABCPfS_S_PiS0_S0_S_ii)
        /*0050*/ 	.word	0x00000000


	//----- nvinfo : EIATTR_REGCOUNT
	.align		4
.L_13:
        /*0054*/ 	.byte	0x04, 0x2f
        /*0056*/ 	.short	(.L_15 - .L_14)
	.align		4
.L_14:
        /*0058*/ 	.word	index@(_Z11correctnessPfPiS0_S0_S0_ii)
        /*005c*/ 	.word	0x00000016


	//----- nvinfo : EIATTR_FRAME_SIZE
	.align		4
.L_15:
        /*0060*/ 	.byte	0x04, 0x11
        /*0062*/ 	.short	(.L_17 - .L_16)
	.align		4
.L_16:
        /*0064*/ 	.word	index@(_Z11correctnessPfPiS0_S0_S0_ii)
        /*0068*/ 	.word	0x00000000


	//----- nvinfo : EIATTR_MIN_STACK_SIZE
	.align		4
.L_17:
        /*006c*/ 	.byte	0x04, 0x12
        /*006e*/ 	.short	(.L_19 - .L_18)
	.align		4
.L_18:
        /*0070*/ 	.word	index@(_Z11correctnessPfPiS0_S0_S0_ii)
        /*0074*/ 	.word	0x00000000


	//----- nvinfo : EIATTR_MIN_STACK_SIZE
	.align		4
.L_19:
        /*0078*/ 	.byte	0x04, 0x12
        /*007a*/ 	.short	(.L_21 - .L_20)
	.align		4
.L_20:
        /*007c*/ 	.word	index@(_Z7fillABCPfS_S_PiS0_S0_S_ii)
        /*0080*/ 	.word	0x00000000


	//----- nvinfo : EIATTR_MIN_STACK_SIZE
	.align		4
.L_21:
        /*0084*/ 	.byte	0x04, 0x12
        /*0086*/ 	.short	(.L_23 - .L_22)
	.align		4
.L_22:
        /*0088*/ 	.word	index@(_Z18vectorManipulationPfS_S_S_i)
        /*008c*/ 	.word	0x00000000


	//----- nvinfo : EIATTR_MIN_STACK_SIZE
	.align		4
.L_23:
        /*0090*/ 	.byte	0x04, 0x12
        /*0092*/ 	.short	(.L_25 - .L_24)
	.align		4
.L_24:
        /*0094*/ 	.word	index@(_Z11normalize_TPfS_S_S_ii)
        /*0098*/ 	.word	0x00000000
.L_25:


//--------------------- .nv.compat                --------------------------
	.section	.nv.compat,"",@"SHT_CUDA_COMPAT_INFO"
	.align	4
        /*0000*/ 	.byte	0x02, 0x09, 0x00, 0x00, 0x02, 0x02, 0x01, 0x00, 0x02, 0x05, 0x05, 0x00, 0x03, 0x07, 0x01, 0x01
        /*0010*/ 	.byte	0x02, 0x03, 0x00, 0x00, 0x02, 0x06, 0x01, 0x00, 0x04, 0x0b, 0x08, 0x00, 0x01, 0x00, 0x00, 0x00
        /*0020*/ 	.byte	0x00, 0x00, 0x00, 0x00


//--------------------- .nv.info._Z11correctnessPfPiS0_S0_S0_ii --------------------------
	.section	.nv.info._Z11correctnessPfPiS0_S0_S0_ii,"",@"SHT_CUDA_INFO"
	.sectionflags	@""
	.align	4


	//----- nvinfo : EIATTR_CUDA_API_VERSION
	.align		4
        /*0000*/ 	.byte	0x04, 0x37
        /*0002*/ 	.short	(.L_27 - .L_26)
.L_26:
        /*0004*/ 	.word	0x00000082


	//----- nvinfo : EIATTR_KPARAM_INFO
	.align		4
.L_27:
        /*0008*/ 	.byte	0x04, 0x17
        /*000a*/ 	.short	(.L_29 - .L_28)
.L_28:
        /*000c*/ 	.word	0x00000000
        /*0010*/ 	.short	0x0006
        /*0012*/ 	.short	0x002c
        /*0014*/ 	.byte	0x00, 0xf0, 0x11, 0x00


	//----- nvinfo : EIATTR_KPARAM_INFO
	.align		4
.L_29:
        /*0018*/ 	.byte	0x04, 0x17
        /*001a*/ 	.short	(.L_31 - .L_30)
.L_30:
        /*001c*/ 	.word	0x00000000
        /*0020*/ 	.short	0x0005
        /*0022*/ 	.short	0x0028
        /*0024*/ 	.byte	0x00, 0xf0, 0x11, 0x00


	//----- nvinfo : EIATTR_KPARAM_INFO
	.align		4
.L_31:
        /*0028*/ 	.byte	0x04, 0x17
        /*002a*/ 	.short	(.L_33 - .L_32)
.L_32:
        /*002c*/ 	.word	0x00000000
        /*0030*/ 	.short	0x0004
        /*0032*/ 	.short	0x0020
        /*0034*/ 	.byte	0x00, 0xf5, 0x21, 0x00


	//----- nvinfo : EIATTR_KPARAM_INFO
	.align		4
.L_33:
        /*0038*/ 	.byte	0x04, 0x17
        /*003a*/ 	.short	(.L_35 - .L_34)
.L_34:
        /*003c*/ 	.word	0x00000000
        /*0040*/ 	.short	0x0003
        /*0042*/ 	.short	0x0018
        /*0044*/ 	.byte	0x00, 0xf5, 0x21, 0x00


	//----- nvinfo : EIATTR_KPARAM_INFO
	.align		4
.L_35:
        /*0048*/ 	.byte	0x04, 0x17
        /*004a*/ 	.short	(.L_37 - .L_36)
.L_36:
        /*004c*/ 	.word	0x00000000
        /*0050*/ 	.short	0x0002
        /*0052*/ 	.short	0x0010
        /*0054*/ 	.byte	0x00, 0xf5, 0x21, 0x00


	//----- nvinfo : EIATTR_KPARAM_INFO
	.align		4
.L_37:
        /*0058*/ 	.byte	0x04, 0x17
        /*005a*/ 	.short	(.L_39 - .L_38)
.L_38:
        /*005c*/ 	.word	0x00000000
        /*0060*/ 	.short	0x0001
        /*0062*/ 	.short	0x0008
        /*0064*/ 	.byte	0x00, 0xf5, 0x21, 0x00


	//----- nvinfo : EIATTR_KPARAM_INFO
	.align		4
.L_39:
        /*0068*/ 	.byte	0x04, 0x17
        /*006a*/ 	.short	(.L_41 - .L_40)
.L_40:
        /*006c*/ 	.word	0x00000000
        /*0070*/ 	.short	0x0000
        /*0072*/ 	.short	0x0000
        /*0074*/ 	.byte	0x00, 0xf5, 0x21, 0x00


	//----- nvinfo : EIATTR_SPARSE_MMA_MASK
	.align		4
.L_41:
        /*0078*/ 	.byte	0x03, 0x50
        /*007a*/ 	.short	0x0000


	//----- nvinfo : EIATTR_MAXREG_COUNT
	.align		4
        /*007c*/ 	.byte	0x03, 0x1b
        /*007e*/ 	.short	0x00ff


	//----- nvinfo : EIATTR_MERCURY_ISA_VERSION
	.align		4
        /*0080*/ 	.byte	0x03, 0x5f
        /*0082*/ 	.short	0x0101


	//----- nvinfo : EIATTR_VRC_CTA_INIT_COUNT
	.align		4
        /*0084*/ 	.byte	0x02, 0x4a
	.zero		1
	.zero		1


	//----- nvinfo : EIATTR_EXIT_INSTR_OFFSETS
	.align		4
        /*0088*/ 	.byte	0x04, 0x1c
        /*008a*/ 	.short	(.L_43 - .L_42)


	//   ....[0]....
.L_42:
        /*008c*/ 	.word	0x00000070


	//   ....[1]....
        /*0090*/ 	.word	0x00000810


	//----- nvinfo : EIATTR_CRS_STACK_SIZE
	.align		4
.L_43:
        /*0094*/ 	.byte	0x04, 0x1e
        /*0096*/ 	.short	(.L_45 - .L_44)
.L_44:
        /*0098*/ 	.word	0x00000000


	//----- nvinfo : EIATTR_CBANK_PARAM_SIZE
	.align		4
.L_45:
        /*009c*/ 	.byte	0x03, 0x19
        /*009e*/ 	.short	0x0030


	//----- nvinfo : EIATTR_PARAM_CBANK
	.align		4
        /*00a0*/ 	.byte	0x04, 0x0a
        /*00a2*/ 	.short	(.L_47 - .L_46)
	.align		4
.L_46:
        /*00a4*/ 	.word	index@(.nv.constant0._Z11correctnessPfPiS0_S0_S0_ii)
        /*00a8*/ 	.short	0x0380
        /*00aa*/ 	.short	0x0030


	//----- nvinfo : EIATTR_SW_WAR
	.align		4
.L_47:
        /*00ac*/ 	.byte	0x04, 0x36
        /*00ae*/ 	.short	(.L_49 - .L_48)
.L_48:
        /*00b0*/ 	.word	0x00000008
.L_49:


//--------------------- .nv.info._Z7fillABCPfS_S_PiS0_S0_S_ii --------------------------
	.section	.nv.info._Z7fillABCPfS_S_PiS0_S0_S_ii,"",@"SHT_CUDA_INFO"
	.sectionflags	@""
	.align	4


	//----- nvinfo : EIATTR_CUDA_API_VERSION
	.align		4
        /*0000*/ 	.byte	0x04, 0x37
        /*0002*/ 	.short	(.L_51 - .L_50)
.L_50:
        /*0004*/ 	.word	0x00000082


	//----- nvinfo : EIATTR_KPARAM_INFO
	.align		4
.L_51:
        /*0008*/ 	.byte	0x04, 0x17
        /*000a*/ 	.short	(.L_53 - .L_52)
.L_52:
        /*000c*/ 	.word	0x00000000
        /*0010*/ 	.short	0x0008
        /*0012*/ 	.short	0x003c
        /*0014*/ 	.byte	0x00, 0xf0, 0x11, 0x00


	//----- nvinfo : EIATTR_KPARAM_INFO
	.align		4
.L_53:
        /*0018*/ 	.byte	0x04, 0x17
        /*001a*/ 	.short	(.L_55 - .L_54)
.L_54:
        /*001c*/ 	.word	0x00000000
        /*0020*/ 	.short	0x0007
        /*0022*/ 	.short	0x0038
        /*0024*/ 	.byte	0x00, 0xf0, 0x11, 0x00


	//----- nvinfo : EIATTR_KPARAM_INFO
	.align		4
.L_55:
        /*0028*/ 	.byte	0x04, 0x17
        /*002a*/ 	.short	(.L_57 - .L_56)
.L_56:
        /*002c*/ 	.word	0x00000000
        /*0030*/ 	.short	0x0006
        /*0032*/ 	.short	0x0030
        /*0034*/ 	.byte	0x00, 0xf5, 0x21, 0x00


	//----- nvinfo : EIATTR_KPARAM_INFO
	.align		4
.L_57:
        /*0038*/ 	.byte	0x04, 0x17
        /*003a*/ 	.short	(.L_59 - .L_58)
.L_58:
        /*003c*/ 	.word	0x00000000
        /*0040*/ 	.short	0x0005
        /*0042*/ 	.short	0x0028
        /*0044*/ 	.byte	0x00, 0xf5, 0x21, 0x00


	//----- nvinfo : EIATTR_KPARAM_INFO
	.align		4
.L_59:
        /*0048*/ 	.byte	0x04, 0x17
        /*004a*/ 	.short	(.L_61 - .L_60)
.L_60:
        /*004c*/ 	.word	0x00000000
        /*0050*/ 	.short	0x0004
        /*0052*/ 	.short	0x0020
        /*0054*/ 	.byte	0x00, 0xf5, 0x21, 0x00


	//----- nvinfo : EIATTR_KPARAM_INFO
	.align		4
.L_61:
        /*0058*/ 	.byte	0x04, 0x17
        /*005a*/ 	.short	(.L_63 - .L_62)
.L_62:
        /*005c*/ 	.word	0x00000000
        /*0060*/ 	.short	0x0003
        /*0062*/ 	.short	0x0018
        /*0064*/ 	.byte	0x00, 0xf5, 0x21, 0x00


	//----- nvinfo : EIATTR_KPARAM_INFO
	.align		4
.L_63:
        /*0068*/ 	.byte	0x04, 0x17
        /*006a*/ 	.short	(.L_65 - .L_64)
.L_64:
        /*006c*/ 	.word	0x00000000
        /*0070*/ 	.short	0x0002
        /*0072*/ 	.short	0x0010
        /*0074*/ 	.byte	0x00, 0xf5, 0x21, 0x00


	//----- nvinfo : EIATTR_KPARAM_INFO
	.align		4
.L_65:
        /*0078*/ 	.byte	0x04, 0x17
        /*007a*/ 	.short	(.L_67 - .L_66)
.L_66:
        /*007c*/ 	.word	0x00000000
        /*0080*/ 	.short	0x0001
        /*0082*/ 	.short	0x0008
        /*0084*/ 	.byte	0x00, 0xf5, 0x21, 0x00


	//----- nvinfo : EIATTR_KPARAM_INFO
	.align		4
.L_67:
        /*0088*/ 	.byte	0x04, 0x17
        /*008a*/ 	.short	(.L_69 - .L_68)
.L_68:
        /*008c*/ 	.word	0x00000000
        /*0090*/ 	.short	0x0000
        /*0092*/ 	.short	0x0000
        /*0094*/ 	.byte	0x00, 0xf5, 0x21, 0x00


	//----- nvinfo : EIATTR_SPARSE_MMA_MASK
	.align		4
.L_69:
        /*0098*/ 	.byte	0x03, 0x50
        /*009a*/ 	.short	0x0000


	//----- nvinfo : EIATTR_MAXREG_COUNT
	.align		4
        /*009c*/ 	.byte	0x03, 0x1b
        /*009e*/ 	.short	0x00ff


	//----- nvinfo : EIATTR_MERCURY_ISA_VERSION
	.align		4
        /*00a0*/ 	.byte	0x03, 0x5f
        /*00a2*/ 	.short	0x0101


	//----- nvinfo : EIATTR_VRC_CTA_INIT_COUNT
	.align		4
        /*00a4*/ 	.byte	0x02, 0x4a
	.zero		1
	.zero		1


	//----- nvinfo : EIATTR_EXIT_INSTR_OFFSETS
	.align		4
        /*00a8*/ 	.byte	0x04, 0x1c
        /*00aa*/ 	.short	(.L_71 - .L_70)


	//   ....[0]....
.L_70:
        /*00ac*/ 	.word	0x00000070


	//   ....[1]....
        /*00b0*/ 	.word	0x00000ac0


	//   ....[2]....
        /*00b4*/ 	.word	0x00000ed0


	//   ....[3]....
        /*00b8*/ 	.word	0x00000f40


	//----- nvinfo : EIATTR_CBANK_PARAM_SIZE
	.align		4
.L_71:
        /*00bc*/ 	.byte	0x03, 0x19
        /*00be*/ 	.short	0x0040


	//----- nvinfo : EIATTR_PARAM_CBANK
	.align		4
        /*00c0*/ 	.byte	0x04, 0x0a
        /*00c2*/ 	.short	(.L_73 - .L_72)
	.align		4
.L_72:
        /*00c4*/ 	.word	index@(.nv.constant0._Z7fillABCPfS_S_PiS0_S0_S_ii)
        /*00c8*/ 	.short	0x0380
        /*00ca*/ 	.short	0x0040


	//----- nvinfo : EIATTR_SW_WAR
	.align		4
.L_73:
        /*00cc*/ 	.byte	0x04, 0x36
        /*00ce*/ 	.short	(.L_75 - .L_74)
.L_74:
        /*00d0*/ 	.word	0x00000008
.L_75:


//--------------------- .nv.info._Z18vectorManipulationPfS_S_S_i --------------------------
	.section	.nv.info._Z18vectorManipulationPfS_S_S_i,"",@"SHT_CUDA_INFO"
	.sectionflags	@""
	.align	4


	//----- nvinfo : EIATTR_CUDA_API_VERSION
	.align		4
        /*0000*/ 	.byte	0x04, 0x37
        /*0002*/ 	.short	(.L_77 - .L_76)
.L_76:
        /*0004*/ 	.word	0x00000082


	//----- nvinfo : EIATTR_KPARAM_INFO
	.align		4
.L_77:
        /*0008*/ 	.byte	0x04, 0x17
        /*000a*/ 	.short	(.L_79 - .L_78)
.L_78:
        /*000c*/ 	.word	0x00000000
        /*0010*/ 	.short	0x0004
        /*0012*/ 	.short	0x0020
        /*0014*/ 	.byte	0x00, 0xf0, 0x11, 0x00


	//----- nvinfo : EIATTR_KPARAM_INFO
	.align		4
.L_79:
        /*0018*/ 	.byte	0x04, 0x17
        /*001a*/ 	.short	(.L_81 - .L_80)
.L_80:
        /*001c*/ 	.word	0x00000000
        /*0020*/ 	.short	0x0003
        /*0022*/ 	.short	0x0018
        /*0024*/ 	.byte	0x00, 0xf5, 0x21, 0x00


	//----- nvinfo : EIATTR_KPARAM_INFO
	.align		4
.L_81:
        /*0028*/ 	.byte	0x04, 0x17
        /*002a*/ 	.short	(.L_83 - .L_82)
.L_82:
        /*002c*/ 	.word	0x00000000
        /*0030*/ 	.short	0x0002
        /*0032*/ 	.short	0x0010
        /*0034*/ 	.byte	0x00, 0xf5, 0x21, 0x00


	//----- nvinfo : EIATTR_KPARAM_INFO
	.align		4
.L_83:
        /*0038*/ 	.byte	0x04, 0x17
        /*003a*/ 	.short	(.L_85 - .L_84)
.L_84:
        /*003c*/ 	.word	0x00000000
        /*0040*/ 	.short	0x0001
        /*0042*/ 	.short	0x0008
        /*0044*/ 	.byte	0x00, 0xf5, 0x21, 0x00


	//----- nvinfo : EIATTR_KPARAM_INFO
	.align		4
.L_85:
        /*0048*/ 	.byte	0x04, 0x17
        /*004a*/ 	.short	(.L_87 - .L_86)
.L_86:
        /*004c*/ 	.word	0x00000000
        /*0050*/ 	.short	0x0000
        /*0052*/ 	.short	0x0000
        /*0054*/ 	.byte	0x00, 0xf5, 0x21, 0x00


	//----- nvinfo : EIATTR_SPARSE_MMA_MASK
	.align		4
.L_87:
        /*0058*/ 	.byte	0x03, 0x50
        /*005a*/ 	.short	0x0000


	//----- nvinfo : EIATTR_MAXREG_COUNT
	.align		4
        /*005c*/ 	.byte	0x03, 0x1b
        /*005e*/ 	.short	0x00ff


	//----- nvinfo : EIATTR_MERCURY_ISA_VERSION
	.align		4
        /*0060*/ 	.byte	0x03, 0x5f
        /*0062*/ 	.short	0x0101


	//----- nvinfo : EIATTR_VRC_CTA_INIT_COUNT
	.align		4
        /*0064*/ 	.byte	0x02, 0x4a
	.zero		1
	.zero		1


	//----- nvinfo : EIATTR_EXIT_INSTR_OFFSETS
	.align		4
        /*0068*/ 	.byte	0x04, 0x1c
        /*006a*/ 	.short	(.L_89 - .L_88)


	//   ....[0]....
.L_88:
        /*006c*/ 	.word	0x00000070


	//   ....[1]....
        /*0070*/ 	.word	0x00000170


	//----- nvinfo : EIATTR_CBANK_PARAM_SIZE
	.align		4
.L_89:
        /*0074*/ 	.byte	0x03, 0x19
        /*0076*/ 	.short	0x0024


	//----- nvinfo : EIATTR_PARAM_CBANK
	.align		4
        /*0078*/ 	.byte	0x04, 0x0a
        /*007a*/ 	.short	(.L_91 - .L_90)
	.align		4
.L_90:
        /*007c*/ 	.word	index@(.nv.constant0._Z18vectorManipulationPfS_S_S_i)
        /*0080*/ 	.short	0x0380
        /*0082*/ 	.short	0x0024


	//----- nvinfo : EIATTR_SW_WAR
	.align		4
.L_91:
        /*0084*/ 	.byte	0x04, 0x36
        /*0086*/ 	.short	(.L_93 - .L_92)
.L_92:
        /*0088*/ 	.word	0x00000008
.L_93:


//--------------------- .nv.info._Z11normalize_TPfS_S_S_ii --------------------------
	.section	.nv.info._Z11normalize_TPfS_S_S_ii,"",@"SHT_CUDA_INFO"
	.sectionflags	@""
	.align	4


	//----- nvinfo : EIATTR_CUDA_API_VERSION
	.align		4
        /*0000*/ 	.byte	0x04, 0x37
        /*0002*/ 	.short	(.L_95 - .L_94)
.L_94:
        /*0004*/ 	.word	0x00000082


	//----- nvinfo : EIATTR_KPARAM_INFO
	.align		4
.L_95:
        /*0008*/ 	.byte	0x04, 0x17
        /*000a*/ 	.short	(.L_97 - .L_96)
.L_96:
        /*000c*/ 	.word	0x00000000
        /*0010*/ 	.short	0x0005
        /*0012*/ 	.short	0x0024
        /*0014*/ 	.byte	0x00, 0xf0, 0x11, 0x00


	//----- nvinfo : EIATTR_KPARAM_INFO
	.align		4
.L_97:
        /*0018*/ 	.byte	0x04, 0x17
        /*001a*/ 	.short	(.L_99 - .L_98)
.L_98:
        /*001c*/ 	.word	0x00000000
        /*0020*/ 	.short	0x0004
        /*0022*/ 	.short	0x0020
        /*0024*/ 	.byte	0x00, 0xf0, 0x11, 0x00


	//----- nvinfo : EIATTR_KPARAM_INFO
	.align		4
.L_99:
        /*0028*/ 	.byte	0x04, 0x17
        /*002a*/ 	.short	(.L_101 - .L_100)
.L_100:
        /*002c*/ 	.word	0x00000000
        /*0030*/ 	.short	0x0003
        /*0032*/ 	.short	0x0018
        /*0034*/ 	.byte	0x00, 0xf5, 0x21, 0x00


	//----- nvinfo : EIATTR_KPARAM_INFO
	.align		4
.L_101:
        /*0038*/ 	.byte	0x04, 0x17
        /*003a*/ 	.short	(.L_103 - .L_102)
.L_102:
        /*003c*/ 	.word	0x00000000
        /*0040*/ 	.short	0x0002
        /*0042*/ 	.short	0x0010
        /*0044*/ 	.byte	0x00, 0xf5, 0x21, 0x00


	//----- nvinfo : EIATTR_KPARAM_INFO
	.align		4
.L_103:
        /*0048*/ 	.byte	0x04, 0x17
        /*004a*/ 	.short	(.L_105 - .L_104)
.L_104:
        /*004c*/ 	.word	0x00000000
        /*0050*/ 	.short	0x0001
        /*0052*/ 	.short	0x0008
        /*0054*/ 	.byte	0x00, 0xf5, 0x21, 0x00


	//----- nvinfo : EIATTR_KPARAM_INFO
	.align		4
.L_105:
        /*0058*/ 	.byte	0x04, 0x17
        /*005a*/ 	.short	(.L_107 - .L_106)
.L_106:
        /*005c*/ 	.word	0x00000000
        /*0060*/ 	.short	0x0000
        /*0062*/ 	.short	0x0000
        /*0064*/ 	.byte	0x00, 0xf5, 0x21, 0x00


	//----- nvinfo : EIATTR_SPARSE_MMA_MASK
	.align		4
.L_107:
        /*0068*/ 	.byte	0x03, 0x50
        /*006a*/ 	.short	0x0000


	//----- nvinfo : EIATTR_MAXREG_COUNT
	.align		4
        /*006c*/ 	.byte	0x03, 0x1b
        /*006e*/ 	.short	0x00ff


	//----- nvinfo : EIATTR_MERCURY_ISA_VERSION
	.align		4
        /*0070*/ 	.byte	0x03, 0x5f
        /*0072*/ 	.short	0x0101


	//----- nvinfo : EIATTR_VRC_CTA_INIT_COUNT
	.align		4
        /*0074*/ 	.byte	0x02, 0x4a
	.zero		1
	.zero		1


	//----- nvinfo : EIATTR_EXIT_INSTR_OFFSETS
	.align		4
        /*0078*/ 	.byte	0x04, 0x1c
        /*007a*/ 	.short	(.L_109 - .L_108)


	//   ....[0]....
.L_108:
        /*007c*/ 	.word	0x00000080


	//   ....[1]....
        /*0080*/ 	.word	0x00001290


	//   ....[2]....
        /*0084*/ 	.word	0x00001bf0


	//   ....[3]....
        /*0088*/ 	.word	0x00002110


	//   ....[4]....
        /*008c*/ 	.word	0x000023b0


	//----- nvinfo : EIATTR_CRS_STACK_SIZE
	.align		4
.L_109:
        /*0090*/ 	.byte	0x04, 0x1e
        /*0092*/ 	.short	(.L_111 - .L_110)
.L_110:
        /*0094*/ 	.word	0x00000000


	//----- nvinfo : EIATTR_CBANK_PARAM_SIZE
	.align		4
.L_111:
        /*0098*/ 	.byte	0x03, 0x19
        /*009a*/ 	.short	0x0028


	//----- nvinfo : EIATTR_PARAM_CBANK
	.align		4
        /*009c*/ 	.byte	0x04, 0x0a
        /*009e*/ 	.short	(.L_113 - .L_112)
	.align		4
.L_112:
        /*00a0*/ 	.word	index@(.nv.constant0._Z11normalize_TPfS_S_S_ii)
        /*00a4*/ 	.short	0x0380
        /*00a6*/ 	.short	0x0028


	//----- nvinfo : EIATTR_SW_WAR
	.align		4
.L_113:
        /*00a8*/ 	.byte	0x04, 0x36
        /*00aa*/ 	.short	(.L_115 - .L_114)
.L_114:
        /*00ac*/ 	.word	0x00000008
.L_115:


//--------------------- .nv.callgraph             --------------------------
	.section	.nv.callgraph,"",@"SHT_CUDA_CALLGRAPH"
	.align	4
	.sectionentsize	8
	.align		4
        /*0000*/ 	.word	0x00000000
	.align		4
        /*0004*/ 	.word	0xffffffff
	.align		4
        /*0008*/ 	.word	0x00000000
	.align		4
        /*000c*/ 	.word	0xfffffffe
	.align		4
        /*0010*/ 	.word	0x00000000
	.align		4
        /*0014*/ 	.word	0xfffffffd
	.align		4
        /*0018*/ 	.word	0x00000000
	.align		4
        /*001c*/ 	.word	0xfffffffc


//--------------------- .text._Z11correctnessPfPiS0_S0_S0_ii --------------------------
	.section	.text._Z11correctnessPfPiS0_S0_S0_ii,"ax",@progbits
	.align	128
        .global         _Z11correctnessPfPiS0_S0_S0_ii
        .type           _Z11correctnessPfPiS0_S0_S0_ii,@function
        .size           _Z11correctnessPfPiS0_S0_S0_ii,(.L_x_102 - _Z11correctnessPfPiS0_S0_S0_ii)
        .other          _Z11correctnessPfPiS0_S0_S0_ii,@"STO_CUDA_ENTRY STV_DEFAULT"
_Z11correctnessPfPiS0_S0_S0_ii:
.text._Z11correctnessPfPiS0_S0_S0_ii:
[----:B------:R-:W-:Y:S01]  /*0000*/  LDC R1, c[0x0][0x37c] ;  /* 0x0000df00ff017b82 */ /* 0x000fe20000000800 */
[----:B------:R-:W0:Y:S01]  /*0010*/  S2R R0, SR_TID.X ;  /* 0x0000000000007919 */ /* 0x000e220000002100 */
[----:B------:R-:W0:Y:S01]  /*0020*/  LDCU UR4, c[0x0][0x360] ;  /* 0x00006c00ff0477ac */ /* 0x000e220008000800 */
[----:B------:R-:W0:Y:S01]  /*0030*/  S2R R3, SR_CTAID.X ;  /* 0x0000000000037919 */ /* 0x000e220000002500 */
[----:B------:R-:W1:Y:S01]  /*0040*/  LDCU UR5, c[0x0][0x3ac] ;  /* 0x00007580ff0577ac */ /* 0x000e620008000800 */
[----:B0-----:R-:W-:-:S05]  /*0050*/  IMAD R0, R3, UR4, R0 ;  /* 0x0000000403007c24 */ /* 0x001fca000f8e0200 */
[----:B-1----:R-:W-:-:S13]  /*0060*/  ISETP.GE.AND P0, PT, R0, UR5, PT ;  /* 0x0000000500007c0c */ /* 0x002fda000bf06270 */
[----:B------:R-:W-:Y:S05]  /*0070*/  @P0 EXIT ;  /* 0x000000000000094d */ /* 0x000fea0003800000 */
[----:B------:R-:W0:Y:S01]  /*0080*/  LDCU UR5, c[0x0][0x3a8] ;  /* 0x00007500ff0577ac */ /* 0x000e220008000800 */
[----:B------:R-:W-:Y:S01]  /*0090*/  IMAD.MOV.U32 R5, RZ, RZ, RZ ;  /* 0x000000ffff057224 */ /* 0x000fe200078e00ff */
[----:B------:R-:W1:Y:S01]  /*00a0*/  LDCU.64 UR8, c[0x0][0x358] ;  /* 0x00006b00ff0877ac */ /* 0x000e620008000a00 */
[----:B0-----:R-:W-:-:S09]  /*00b0*/  UISETP.GE.AND UP0, UPT, UR5, 0x1, UPT ;  /* 0x000000010500788c */ /* 0x001fd2000bf06270 */
[----:B-1----:R-:W-:Y:S05]  /*00c0*/  BRA.U !UP0, `(.L_x_0) ;  /* 0x0000000508c47547 */ /* 0x002fea000b800000 */
[----:B------:R-:W0:Y:S08]  /*00d0*/  LDC.64 R2, c[0x0][0x388] ;  /* 0x0000e200ff027b82 */ /* 0x000e300000000a00 */
[----:B------:R-:W1:Y:S08]  /*00e0*/  LDC.64 R6, c[0x0][0x390] ;  /* 0x0000e400ff067b82 */ /* 0x000e700000000a00 */
[----:B------:R-:W2:Y:S01]  /*00f0*/  LDC.64 R12, c[0x0][0x398] ;  /* 0x0000e600ff0c7b82 */ /* 0x000ea20000000a00 */
[----:B0-----:R-:W-:-:S05]  /*0100*/  IMAD.WIDE R2, R0, 0x4, R2 ;  /* 0x0000000400027825 */ /* 0x001fca00078e0202 */
[----:B------:R0:W5:Y:S01]  /*0110*/  LDG.E R4, desc[UR8][R2.64] ;  /* 0x0000000802047981 */ /* 0x000162000c1e1900 */
[----:B-1----:R-:W-:-:S05]  /*0120*/  IMAD.WIDE R6, R0, 0x4, R6 ;  /* 0x0000000400067825 */ /* 0x002fca00078e0206 */
[----:B------:R0:W5:Y:S01]  /*0130*/  LDG.E R8, desc[UR8][R6.64] ;  /* 0x0000000806087981 */ /* 0x000162000c1e1900 */
[----:B--2---:R-:W-:-:S05]  /*0140*/  IMAD.WIDE R12, R0, 0x4, R12 ;  /* 0x00000004000c7825 */ /* 0x004fca00078e020c */
[----:B------:R0:W5:Y:S01]  /*0150*/  LDG.E R10, desc[UR8][R12.64] ;  /* 0x000000080c0a7981 */ /* 0x000162000c1e1900 */
[----:B------:R-:W-:Y:S02]  /*0160*/  UISETP.GE.U32.AND UP0, UPT, UR5, 0x4, UPT ;  /* 0x000000040500788c */ /* 0x000fe4000bf06070 */
[----:B------:R-:W-:Y:S02]  /*0170*/  IMAD R11, R0, UR5, RZ ;  /* 0x00000005000b7c24 */ /* 0x000fe4000f8e02ff */
[----:B------:R-:W-:Y:S02]  /*0180*/  IMAD.MOV.U32 R9, RZ, RZ, -0x1 ;  /* 0xffffffffff097424 */ /* 0x000fe400078e00ff */
[----:B------:R-:W-:Y:S01]  /*0190*/  IMAD.MOV.U32 R5, RZ, RZ, RZ ;  /* 0x000000ffff057224 */ /* 0x000fe200078e00ff */
[----:B------:R-:W-:Y:S01]  /*01a0*/  ULOP3.LUT UR6, UR5, 0x3, URZ, 0xc0, !UPT ;  /* 0x0000000305067892 */ /* 0x000fe2000f8ec0ff */
[----:B------:R-:W-:Y:S01]  /*01b0*/  UMOV UR4, URZ ;  /* 0x000000ff00047c82 */ /* 0x000fe20008000000 */
[----:B0-----:R-:W-:Y:S10]  /*01c0*/  BRA.U !UP0, `(.L_x_1) ;  /* 0x0000000508147547 */ /* 0x001ff4000b800000 */
[----:B------:R-:W0:Y:S01]  /*01d0*/  LDC.64 R6, c[0x0][0x380] ;  /* 0x0000e000ff067b82 */ /* 0x000e220000000a00 */
[----:B------:R-:W-:Y:S01]  /*01e0*/  ULOP3.LUT UR4, UR5, 0x7ffffffc, URZ, 0xc0, !UPT ;  /* 0x7ffffffc05047892 */ /* 0x000fe2000f8ec0ff */
[----:B-----5:R-:W-:Y:S01]  /*01f0*/  VIADD R16, R4, 0xffffffff ;  /* 0xffffffff04107836 */ /* 0x020fe20000000000 */
[----:B------:R-:W-:Y:S01]  /*0200*/  IADD3 R18, PT, PT, R10, -0x1, RZ ;  /* 0xffffffff0a127810 */ /* 0x000fe20007ffe0ff */
[----:B------:R-:W-:Y:S01]  /*0210*/  VIADD R17, R8, 0xffffffff ;  /* 0xffffffff08117836 */ /* 0x000fe20000000000 */
[----:B------:R-:W-:Y:S01]  /*0220*/  UIADD3 UR5, UPT, UPT, -UR4, URZ, URZ ;  /* 0x000000ff04057290 */ /* 0x000fe2000fffe1ff */
[----:B------:R-:W-:Y:S02]  /*0230*/  IMAD.MOV.U32 R5, RZ, RZ, RZ ;  /* 0x000000ffff057224 */ /* 0x000fe400078e00ff */
[----:B------:R-:W1:Y:S01]  /*0240*/  LDC.64 R2, c[0x0][0x380] ;  /* 0x0000e000ff027b82 */ /* 0x000e620000000a00 */
[----:B------:R-:W-:Y:S02]  /*0250*/  IMAD.MOV.U32 R9, RZ, RZ, -0x1 ;  /* 0xffffffffff097424 */ /* 0x000fe400078e00ff */
[----:B------:R-:W-:-:S02]  /*0260*/  IMAD.MOV.U32 R19, RZ, RZ, 0x1 ;  /* 0x00000001ff137424 */ /* 0x000fc400078e00ff */
[----:B------:R-:W-:Y:S02]  /*0270*/  IMAD.MOV.U32 R15, RZ, RZ, R11 ;  /* 0x000000ffff0f7224 */ /* 0x000fe400078e000b */
[----:B0-----:R-:W-:-:S03]  /*0280*/  IMAD.WIDE R6, R11, 0x4, R6 ;  /* 0x000000040b067825 */ /* 0x001fc600078e0206 */
[----:B------:R-:W-:-:S05]  /*0290*/  IADD3 R6, P0, PT, R6, 0x8, RZ ;  /* 0x0000000806067810 */ /* 0x000fca0007f1e0ff */
[----:B-1----:R-:W-:-:S08]  /*02a0*/  IMAD.X R7, RZ, RZ, R7, P0 ;  /* 0x000000ffff077224 */ /* 0x002fd000000e0607 */
.L_x_10:
[C---:B------:R-:W-:Y:S01]  /*02b0*/  ISETP.NE.AND P3, PT, R17.reuse, -0x1, PT ;  /* 0xffffffff1100780c */ /* 0x040fe20003f65270 */
[----:B------:R-:W-:Y:S01]  /*02c0*/  BSSY.RECONVERGENT B0, `(.L_x_2) ;  /* 0x0000013000007945 */ /* 0x000fe20003800200 */
[C---:B------:R-:W-:Y:S02]  /*02d0*/  ISETP.NE.AND P2, PT, R17.reuse, RZ, PT ;  /* 0x000000ff1100720c */ /* 0x040fe40003f45270 */
[----:B------:R-:W-:Y:S02]  /*02e0*/  ISETP.EQ.OR P3, PT, R16, -0x1, !P3 ;  /* 0xffffffff1000780c */ /* 0x000fe40005f62670 */
[C---:B------:R-:W-:Y:S02]  /*02f0*/  ISETP.NE.AND P0, PT, R17.reuse, 0x1, PT ;  /* 0x000000011100780c */ /* 0x040fe40003f05270 */
[----:B------:R-:W-:Y:S02]  /*0300*/  ISETP.EQ.OR P3, PT, R18, -0x1, P3 ;  /* 0xffffffff1200780c */ /* 0x000fe40001f62670 */
[----:B------:R-:W-:-:S02]  /*0310*/  ISETP.NE.AND P1, PT, R17, 0x2, PT ;  /* 0x000000021100780c */ /* 0x000fc40003f25270 */
[C---:B------:R-:W-:Y:S02]  /*0320*/  ISETP.EQ.OR P2, PT, R16.reuse, RZ, !P2 ;  /* 0x000000ff1000720c */ /* 0x040fe40005742670 */
[C---:B------:R-:W-:Y:S02]  /*0330*/  ISETP.EQ.OR P0, PT, R16.reuse, 0x1, !P0 ;  /* 0x000000011000780c */ /* 0x040fe40004702670 */
[----:B------:R-:W-:Y:S02]  /*0340*/  ISETP.EQ.OR P1, PT, R16, 0x2, !P1 ;  /* 0x000000021000780c */ /* 0x000fe40004f22670 */
[C---:B------:R-:W-:Y:S02]  /*0350*/  ISETP.EQ.OR P2, PT, R18.reuse, RZ, P2 ;  /* 0x000000ff1200720c */ /* 0x040fe40001742670 */
[C---:B------:R-:W-:Y:S02]  /*0360*/  ISETP.EQ.OR P0, PT, R18.reuse, 0x1, P0 ;  /* 0x000000011200780c */ /* 0x040fe40000702670 */
[----:B------:R-:W-:Y:S01]  /*0370*/  ISETP.EQ.OR P1, PT, R18, 0x2, P1 ;  /* 0x000000021200780c */ /* 0x000fe20000f22670 */
[----:B01234-:R-:W-:-:S12]  /*0380*/  @P3 BRA `(.L_x_3) ;  /* 0x0000000000183947 */ /* 0x01ffd80003800000 */
[----:B------:R-:W-:-:S06]  /*0390*/  IMAD.WIDE R12, R15, 0x4, R2 ;  /* 0x000000040f0c7825 */ /* 0x000fcc00078e0202 */
[----:B------:R-:W2:Y:S01]  /*03a0*/  LDG.E R13, desc[UR8][R12.64] ;  /* 0x000000080c0d7981 */ /* 0x000ea2000c1e1900 */
[----:B------:R-:W-:-:S04]  /*03b0*/  I2FP.F32.S32 R14, R9 ;  /* 0x00000009000e7245 */ /* 0x000fc80000201400 */
[----:B--2---:R-:W-:-:S13]  /*03c0*/  FSETP.GT.AND P3, PT, R13, R14, PT ;  /* 0x0000000e0d00720b */ /* 0x004fda0003f64000 */
[----:B------:R0:W1:Y:S01]  /*03d0*/  @P3 F2I.TRUNC.NTZ R9, R13 ;  /* 0x0000000d00093305 */ /* 0x000062000020f100 */
[----:B------:R-:W-:-:S07]  /*03e0*/  @P3 VIADD R5, R19, 0xffffffff ;  /* 0xffffffff13053836 */ /* 0x000fce0000000000 */
.L_x_3:
[----:B------:R-:W-:Y:S05]  /*03f0*/  BSYNC.RECONVERGENT B0 ;  /* 0x0000000000007941 */ /* 0x000fea0003800200 */
.L_x_2:
[----:B------:R-:W-:Y:S04]  /*0400*/  BSSY.RECONVERGENT B0, `(.L_x_4) ;  /* 0x0000007000007945 */ /* 0x000fe80003800200 */
[----:B------:R-:W-:Y:S05]  /*0410*/  @P2 BRA `(.L_x_5) ;  /* 0x0000000000142947 */ /* 0x000fea0003800000 */
[----:B------:R-:W2:Y:S01]  /*0420*/  LDG.E R12, desc[UR8][R6.64+-0x4] ;  /* 0xfffffc08060c7981 */ /* 0x000ea2000c1e1900 */
[----:B01----:R-:W-:-:S04]  /*0430*/  I2FP.F32.S32 R13, R9 ;  /* 0x00000009000d7245 */ /* 0x003fc80000201400 */
[----:B--2---:R-:W-:-:S13]  /*0440*/  FSETP.GT.AND P2, PT, R12, R13, PT ;  /* 0x0000000d0c00720b */ /* 0x004fda0003f44000 */
[----:B------:R2:W3:Y:S01]  /*0450*/  @P2 F2I.TRUNC.NTZ R9, R12 ;  /* 0x0000000c00092305 */ /* 0x0004e2000020f100 */
[----:B------:R-:W-:-:S07]  /*0460*/  @P2 MOV R5, R19 ;  /* 0x0000001300052202 */ /* 0x000fce0000000f00 */
.L_x_5:
[----:B------:R-:W-:Y:S05]  /*0470*/  BSYNC.RECONVERGENT B0 ;  /* 0x0000000000007941 */ /* 0x000fea0003800200 */
.L_x_4:
[----:B------:R-:W-:Y:S04]  /*0480*/  BSSY.RECONVERGENT B0, `(.L_x_6) ;  /* 0x0000007000007945 */ /* 0x000fe80003800200 */
[----:B------:R-:W-:Y:S05]  /*0490*/  @P0 BRA `(.L_x_7) ;  /* 0x0000000000140947 */ /* 0x000fea0003800000 */
[----:B--2---:R-:W2:Y:S01]  /*04a0*/  LDG.E R12, desc[UR8][R6.64] ;  /* 0x00000008060c7981 */ /* 0x004ea2000c1e1900 */
[----:B01-3--:R-:W-:-:S04]  /*04b0*/  I2FP.F32.S32 R13, R9 ;  /* 0x00000009000d7245 */ /* 0x00bfc80000201400 */
[----:B--2---:R-:W-:-:S13]  /*04c0*/  FSETP.GT.AND P0, PT, R12, R13, PT ;  /* 0x0000000d0c00720b */ /* 0x004fda0003f04000 */
[----:B------:R4:W0:Y:S01]  /*04d0*/  @P0 F2I.TRUNC.NTZ R9, R12 ;  /* 0x0000000c00090305 */ /* 0x000822000020f100 */
[----:B------:R-:W-:-:S07]  /*04e0*/  @P0 VIADD R5, R19, 0x1 ;  /* 0x0000000113050836 */ /* 0x000fce0000000000 */
.L_x_7:
[----:B------:R-:W-:Y:S05]  /*04f0*/  BSYNC.RECONVERGENT B0 ;  /* 0x0000000000007941 */ /* 0x000fea0003800200 */
.L_x_6:
[----:B------:R-:W-:Y:S04]  /*0500*/  BSSY.RECONVERGENT B0, `(.L_x_8) ;  /* 0x0000007000007945 */ /* 0x000fe80003800200 */
[----:B------:R-:W-:Y:S05]  /*0510*/  @P1 BRA `(.L_x_9) ;  /* 0x0000000000141947 */ /* 0x000fea0003800000 */
[----:B--2-4-:R-:W2:Y:S01]  /*0520*/  LDG.E R12, desc[UR8][R6.64+0x4] ;  /* 0x00000408060c7981 */ /* 0x014ea2000c1e1900 */
[----:B01-3--:R-:W-:-:S04]  /*0530*/  I2FP.F32.S32 R13, R9 ;  /* 0x00000009000d7245 */ /* 0x00bfc80000201400 */
[----:B--2---:R-:W-:-:S13]  /*0540*/  FSETP.GT.AND P0, PT, R12, R13, PT ;  /* 0x0000000d0c00720b */ /* 0x004fda0003f04000 */
[----:B------:R0:W1:Y:S01]  /*0550*/  @P0 F2I.TRUNC.NTZ R9, R12 ;  /* 0x0000000c00090305 */ /* 0x000062000020f100 */
[----:B------:R-:W-:-:S07]  /*0560*/  @P0 VIADD R5, R19, 0x2 ;  /* 0x0000000213050836 */ /* 0x000fce0000000000 */
.L_x_9:
[----:B------:R-:W-:Y:S05]  /*0570*/  BSYNC.RECONVERGENT B0 ;  /* 0x0000000000007941 */ /* 0x000fea0003800200 */
.L_x_8:
[----:B------:R-:W-:Y:S01]  /*0580*/  UIADD3 UR5, UPT, UPT, UR5, 0x4, URZ ;  /* 0x0000000405057890 */ /* 0x000fe2000fffe0ff */
[----:B------:R-:W-:Y:S01]  /*0590*/  IADD3 R6, P0, PT, R6, 0x10, RZ ;  /* 0x0000001006067810 */ /* 0x000fe20007f1e0ff */
[----:B------:R-:W-:Y:S01]  /*05a0*/  VIADD R16, R16, 0xfffffffc ;  /* 0xfffffffc10107836 */ /* 0x000fe20000000000 */
[----:B------:R-:W-:Y:S01]  /*05b0*/  IADD3 R18, PT, PT, R18, -0x4, RZ ;  /* 0xfffffffc12127810 */ /* 0x000fe20007ffe0ff */
[----:B------:R-:W-:Y:S01]  /*05c0*/  UISETP.NE.AND UP0, UPT, UR5, URZ, UPT ;  /* 0x000000ff0500728c */ /* 0x000fe2000bf05270 */
[----:B------:R-:W-:Y:S02]  /*05d0*/  VIADD R17, R17, 0xfffffffc ;  /* 0xfffffffc11117836 */ /* 0x000fe40000000000 */
[----:B------:R-:W-:Y:S02]  /*05e0*/  IMAD.X R7, RZ, RZ, R7, P0 ;  /* 0x000000ffff077224 */ /* 0x000fe400000e0607 */
[----:B------:R-:W-:Y:S02]  /*05f0*/  VIADD R19, R19, 0x4 ;  /* 0x0000000413137836 */ /* 0x000fe40000000000 */
[----:B------:R-:W-:-:S02]  /*0600*/  VIADD R15, R15, 0x4 ;  /* 0x000000040f0f7836 */ /* 0x000fc40000000000 */
[----:B------:R-:W-:Y:S05]  /*0610*/  BRA.U UP0, `(.L_x_10) ;  /* 0xfffffffd00247547 */ /* 0x000fea000b83ffff */
.L_x_1:
[----:B------:R-:W-:-:S09]  /*0620*/  UISETP.NE.AND UP0, UPT, UR6, URZ, UPT ;  /* 0x000000ff0600728c */ /* 0x000fd2000bf05270 */
[----:B------:R-:W-:Y:S05]  /*0630*/  BRA.U !UP0, `(.L_x_0) ;  /* 0x0000000108687547 */ /* 0x000fea000b800000 */
[----:B------:R-:W0:Y:S01]  /*0640*/  LDC.64 R2, c[0x0][0x380] ;  /* 0x0000e000ff027b82 */ /* 0x000e220000000a00 */
[----:B------:R-:W-:Y:S01]  /*0650*/  VIADD R11, R11, UR4 ;  /* 0x000000040b0b7c36 */ /* 0x000fe20008000000 */
[----:B-----5:R-:W-:Y:S01]  /*0660*/  IADD3 R10, PT, PT, -R10, UR4, RZ ;  /* 0x000000040a0a7c10 */ /* 0x020fe2000fffe1ff */
[----:B------:R-:W-:Y:S01]  /*0670*/  UIADD3 UR5, UPT, UPT, -UR6, URZ, URZ ;  /* 0x000000ff06057290 */ /* 0x000fe2000fffe1ff */
[----:B------:R-:W-:Y:S02]  /*0680*/  IADD3 R8, PT, PT, -R8, UR4, RZ ;  /* 0x0000000408087c10 */ /* 0x000fe4000fffe1ff */
[----:B------:R-:W-:-:S09]  /*0690*/  IADD3 R4, PT, PT, -R4, UR4, RZ ;  /* 0x0000000404047c10 */ /* 0x000fd2000fffe1ff */
.L_x_13:
[----:B------:R-:W-:Y:S01]  /*06a0*/  ISETP.NE.AND P0, PT, R8, RZ, PT ;  /* 0x000000ff0800720c */ /* 0x000fe20003f05270 */
[----:B------:R-:W-:Y:S01]  /*06b0*/  UIADD3 UR5, UPT, UPT, UR5, 0x1, URZ ;  /* 0x0000000105057890 */ /* 0x000fe2000fffe0ff */
[----:B------:R-:W-:Y:S02]  /*06c0*/  BSSY.RECONVERGENT B0, `(.L_x_11) ;  /* 0x000000a000007945 */ /* 0x000fe40003800200 */
[----:B------:R-:W-:-:S04]  /*06d0*/  ISETP.EQ.OR P0, PT, R4, RZ, !P0 ;  /* 0x000000ff0400720c */ /* 0x000fc80004702670 */
[----:B------:R-:W-:-:S13]  /*06e0*/  ISETP.EQ.OR P0, PT, R10, RZ, P0 ;  /* 0x000000ff0a00720c */ /* 0x000fda0000702670 */
[----:B0-----:R-:W-:Y:S05]  /*06f0*/  @P0 BRA `(.L_x_12) ;  /* 0x0000000000180947 */ /* 0x001fea0003800000 */
[----:B0-----:R-:W-:-:S06]  /*0700*/  IMAD.WIDE R6, R11, 0x4, R2 ;  /* 0x000000040b067825 */ /* 0x001fcc00078e0202 */
[----:B------:R-:W5:Y:S01]  /*0710*/  LDG.E R6, desc[UR8][R6.64] ;  /* 0x0000000806067981 */ /* 0x000f62000c1e1900 */
[----:B-1-3--:R-:W-:-:S04]  /*0720*/  I2FP.F32.S32 R13, R9 ;  /* 0x00000009000d7245 */ /* 0x00afc80000201400 */
[----:B-----5:R-:W-:-:S13]  /*0730*/  FSETP.GT.AND P0, PT, R6, R13, PT ;  /* 0x0000000d0600720b */ /* 0x020fda0003f04000 */
[----:B------:R0:W1:Y:S01]  /*0740*/  @P0 F2I.TRUNC.NTZ R9, R6 ;  /* 0x0000000600090305 */ /* 0x000062000020f100 */
[----:B------:R-:W-:-:S07]  /*0750*/  @P0 IMAD.U32 R5, RZ, RZ, UR4 ;  /* 0x00000004ff050e24 */ /* 0x000fce000f8e00ff */
.L_x_12:
[----:B------:R-:W-:Y:S05]  /*0760*/  BSYNC.RECONVERGENT B0 ;  /* 0x0000000000007941 */ /* 0x000fea0003800200 */
.L_x_11:
[----:B------:R-:W-:Y:S01]  /*0770*/  UISETP.NE.AND UP0, UPT, UR5, URZ, UPT ;  /* 0x000000ff0500728c */ /* 0x000fe2000bf05270 */
[----:B------:R-:W-:Y:S01]  /*0780*/  IADD3 R8, PT, PT, R8, 0x1, RZ ;  /* 0x0000000108087810 */ /* 0x000fe20007ffe0ff */
[----:B------:R-:W-:Y:S01]  /*0790*/  VIADD R4, R4, 0x1 ;  /* 0x0000000104047836 */ /* 0x000fe20000000000 */
[----:B------:R-:W-:Y:S01]  /*07a0*/  UIADD3 UR4, UPT, UPT, UR4, 0x1, URZ ;  /* 0x0000000104047890 */ /* 0x000fe2000fffe0ff */
[----:B------:R-:W-:Y:S02]  /*07b0*/  VIADD R10, R10, 0x1 ;  /* 0x000000010a0a7836 */ /* 0x000fe40000000000 */
[----:B------:R-:W-:-:S03]  /*07c0*/  VIADD R11, R11, 0x1 ;  /* 0x000000010b0b7836 */ /* 0x000fc60000000000 */
[----:B------:R-:W-:Y:S06]  /*07d0*/  BRA.U UP0, `(.L_x_13) ;  /* 0xfffffffd00b07547 */ /* 0x000fec000b83ffff */
.L_x_0:
[----:B0-----:R-:W0:Y:S02]  /*07e0*/  LDC.64 R2, c[0x0][0x3a0] ;  /* 0x0000e800ff027b82 */ /* 0x001e240000000a00 */
[----:B0-----:R-:W-:-:S05]  /*07f0*/  IMAD.WIDE R2, R0, 0x4, R2 ;  /* 0x0000000400027825 */ /* 0x001fca00078e0202 */
[----:B------:R-:W-:Y:S01]  /*0800*/  STG.E desc[UR8][R2.64], R5 ;  /* 0x0000000502007986 */ /* 0x000fe2000c101908 */
[----:B------:R-:W-:Y:S05]  /*0810*/  EXIT ;  /* 0x000000000000794d */ /* 0x000fea0003800000 */
.L_x_14:
[----:B------:R-:W-:-:S00]  /*0820*/  BRA `(.L_x_14) ;  /* 0xfffffffc00fc7947 */ /* 0x000fc0000383ffff */
[----:B------:R-:W-:-:S00]  /*0830*/  NOP ;  /* 0x0000000000007918 */ /* 0x000fc00000000000 */
        /* <DEDUP_REMOVED lines=12> */
.L_x_102:


//--------------------- .text._Z7fillABCPfS_S_PiS0_S0_S_ii --------------------------
	.section	.text._Z7fillABCPfS_S_PiS0_S0_S_ii,"ax",@progbits
	.align	128
        .global         _Z7fillABCPfS_S_PiS0_S0_S_ii
        .type           _Z7fillABCPfS_S_PiS0_S0_S_ii,@function
        .size           _Z7fillABCPfS_S_PiS0_S0_S_ii,(.L_x_103 - _Z7fillABCPfS_S_PiS0_S0_S_ii)
        .other          _Z7fillABCPfS_S_PiS0_S0_S_ii,@"STO_CUDA_ENTRY STV_DEFAULT"
_Z7fillABCPfS_S_PiS0_S0_S_ii:
.text._Z7fillABCPfS_S_PiS0_S0_S_ii:
        /* <DEDUP_REMOVED lines=9> */
[----:B------:R-:W1:Y:S01]  /*0090*/  LDCU.64 UR6, c[0x0][0x358] ;  /* 0x00006b00ff0677ac */ /* 0x000e620008000a00 */
[----:B0-----:R-:W-:Y:S01]  /*00a0*/  ISETP.NE.AND P2, PT, RZ, UR10, PT ;  /* 0x0000000aff007c0c */ /* 0x001fe2000bf45270 */
[----:B------:R-:W-:Y:S02]  /*00b0*/  UIMAD.WIDE UR4, UR10, 0x4, URZ ;  /* 0x000000040a0478a5 */ /* 0x000fe4000f8e02ff */
[----:B------:R-:W-:-:S10]  /*00c0*/  IMAD R0, R2, UR10, RZ ;  /* 0x0000000a02007c24 */ /* 0x000fd4000f8e02ff */
[----:B-1----:R-:W-:Y:S05]  /*00d0*/  @!P2 BRA `(.L_x_15) ;  /* 0x000000040030a947 */ /* 0x002fea0003800000 */
[----:B------:R-:W0:Y:S01]  /*00e0*/  LDC.64 R4, c[0x0][0x398] ;  /* 0x0000e600ff047b82 */ /* 0x000e220000000a00 */
[----:B------:R-:W1:Y:S01]  /*00f0*/  LDCU.64 UR8, c[0x0][0x3b0] ;  /* 0x00007600ff0877ac */ /* 0x000e620008000a00 */
[----:B0-----:R-:W-:-:S06]  /*0100*/  IMAD.WIDE R4, R2, 0x4, R4 ;  /* 0x0000000402047825 */ /* 0x001fcc00078e0204 */
[----:B------:R-:W2:Y:S01]  /*0110*/  LDG.E R4, desc[UR6][R4.64] ;  /* 0x0000000604047981 */ /* 0x000ea2000c1e1900 */
[----:B------:R-:W-:Y:S01]  /*0120*/  IMAD.U32 R3, RZ, RZ, UR5 ;  /* 0x00000005ff037e24 */ /* 0x000fe2000f8e00ff */
[----:B------:R-:W-:Y:S01]  /*0130*/  ISETP.LT.U32.AND P0, PT, RZ, UR4, PT ;  /* 0x00000004ff007c0c */ /* 0x000fe2000bf01070 */
[----:B------:R-:W-:-:S03]  /*0140*/  IMAD.MOV.U32 R7, RZ, RZ, RZ ;  /* 0x000000ffff077224 */ /* 0x000fc600078e00ff */
[----:B------:R-:W-:Y:S01]  /*0150*/  ISETP.GT.U32.AND.EX P0, PT, R3, RZ, PT, P0 ;  /* 0x000000ff0300720c */ /* 0x000fe20003f04100 */
[----:B--2---:R-:W-:Y:S02]  /*0160*/  IMAD R6, R4, UR10, RZ ;  /* 0x0000000a04067c24 */ /* 0x004fe4000f8e02ff */
[----:B------:R-:W0:Y:S03]  /*0170*/  LDC.64 R4, c[0x0][0x380] ;  /* 0x0000e000ff047b82 */ /* 0x000e260000000a00 */
[----:B------:R-:W-:Y:S02]  /*0180*/  SHF.R.S32.HI R3, RZ, 0x1f, R6 ;  /* 0x0000001fff037819 */ /* 0x000fe40000011406 */
[----:B-1----:R-:W-:-:S04]  /*0190*/  LEA R8, P1, R6, UR8, 0x2 ;  /* 0x0000000806087c11 */ /* 0x002fc8000f8210ff */
[----:B------:R-:W-:Y:S01]  /*01a0*/  LEA.HI.X R6, R6, UR9, R3, 0x2, P1 ;  /* 0x0000000906067c11 */ /* 0x000fe200088f1403 */
[----:B------:R-:W-:Y:S01]  /*01b0*/  IMAD.MOV.U32 R3, RZ, RZ, RZ ;  /* 0x000000ffff037224 */ /* 0x000fe200078e00ff */
[----:B------:R-:W-:-:S05]  /*01c0*/  @!P0 IADD3 R10, P1, PT, R7, R8, RZ ;  /* 0x00000008070a8210 */ /* 0x000fca0007f3e0ff */
[----:B------:R-:W-:-:S05]  /*01d0*/  @!P0 IMAD.X R11, R3, 0x1, R6, P1 ;  /* 0x00000001030b8824 */ /* 0x000fca00008e0606 */
[----:B------:R1:W2:Y:S01]  /*01e0*/  @!P0 LDG.E.U8 R9, desc[UR6][R10.64] ;  /* 0x000000060a098981 */ /* 0x0002a2000c1e1100 */
[----:B------:R-:W-:Y:S02]  /*01f0*/  IMAD.U32 R14, RZ, RZ, UR5 ;  /* 0x00000005ff0e7e24 */ /* 0x000fe4000f8e00ff */
[----:B0-----:R-:W-:-:S03]  /*0200*/  IMAD.WIDE R4, R0, 0x4, R4 ;  /* 0x0000000400047825 */ /* 0x001fc600078e0204 */
[----:B-1----:R-:W-:Y:S01]  /*0210*/  @!P0 IADD3 R10, P1, PT, R4, R7, RZ ;  /* 0x00000007040a8210 */ /* 0x002fe20007f3e0ff */
[----:B------:R-:W-:-:S04]  /*0220*/  @!P0 IMAD.MOV.U32 R7, RZ, RZ, 0x1 ;  /* 0x00000001ff078424 */ /* 0x000fc800078e00ff */
[----:B------:R-:W-:Y:S01]  /*0230*/  @!P0 IMAD.X R11, R5, 0x1, R3, P1 ;  /* 0x00000001050b8824 */ /* 0x000fe200008e0603 */
[C---:B------:R-:W-:Y:S01]  /*0240*/  IADD3 R12, P3, PT, -R7.reuse, UR4, RZ ;  /* 0x00000004070c7c10 */ /* 0x040fe2000ff7e1ff */
[----:B------:R-:W-:Y:S01]  /*0250*/  @!P0 IMAD.MOV.U32 R3, RZ, RZ, RZ ;  /* 0x000000ffff038224 */ /* 0x000fe200078e00ff */
[----:B------:R-:W-:Y:S02]  /*0260*/  ISETP.LT.U32.AND P1, PT, R7, UR4, PT ;  /* 0x0000000407007c0c */ /* 0x000fe4000bf21070 */
[----:B------:R-:W-:Y:S02]  /*0270*/  ISETP.LE.U32.AND P4, PT, R12, 0x3, PT ;  /* 0x000000030c00780c */ /* 0x000fe40003f83070 */
[----:B------:R-:W-:Y:S02]  /*0280*/  ISETP.GT.U32.AND.EX P1, PT, R14, R3, PT, P1 ;  /* 0x000000030e00720c */ /* 0x000fe40003f24110 */
[----:B------:R-:W-:-:S04]  /*0290*/  IADD3.X R12, PT, PT, ~R3, UR5, RZ, P3, !PT ;  /* 0x00000005030c7c10 */ /* 0x000fc80009ffe5ff */
[----:B------:R-:W-:Y:S01]  /*02a0*/  ISETP.LE.U32.OR.EX P1, PT, R12, RZ, !P1, P4 ;  /* 0x000000ff0c00720c */ /* 0x000fe20004f23540 */
[----:B--2---:R0:W-:-:S12]  /*02b0*/  @!P0 STG.E.U8 desc[UR6][R10.64], R9 ;  /* 0x000000090a008986 */ /* 0x0041d8000c101106 */
[----:B------:R-:W-:Y:S05]  /*02c0*/  @P1 BRA `(.L_x_16) ;  /* 0x0000000000501947 */ /* 0x000fea0003800000 */
[----:B------:R-:W-:Y:S01]  /*02d0*/  UIADD3 UR8, UP0, UPT, UR4, -0x3, URZ ;  /* 0xfffffffd04087890 */ /* 0x000fe2000ff1e0ff */
[----:B------:R-:W-:-:S03]  /*02e0*/  PLOP3.LUT P0, PT, PT, PT, PT, 0x8, 0x80 ;  /* 0x000000000080781c */ /* 0x000fc60003f0e170 */
[----:B------:R-:W-:-:S12]  /*02f0*/  UIADD3.X UR9, UPT, UPT, UR5, -0x1, URZ, UP0, !UPT ;  /* 0xffffffff05097890 */ /* 0x000fd800087fe4ff */
.L_x_17:
[----:B0-----:R-:W-:-:S05]  /*0300*/  IADD3 R10, P1, PT, R7, R8, RZ ;  /* 0x00000008070a7210 */ /* 0x001fca0007f3e0ff */
[----:B------:R-:W-:-:S05]  /*0310*/  IMAD.X R11, R3, 0x1, R6, P1 ;  /* 0x00000001030b7824 */ /* 0x000fca00008e0606 */
[----:B-1----:R-:W2:Y:S01]  /*0320*/  LDG.E.U8 R9, desc[UR6][R10.64] ;  /* 0x000000060a097981 */ /* 0x002ea2000c1e1100 */
[----:B------:R-:W-:-:S05]  /*0330*/  IADD3 R12, P1, PT, R4, R7, RZ ;  /* 0x00000007040c7210 */ /* 0x000fca0007f3e0ff */
[----:B------:R-:W-:-:S05]  /*0340*/  IMAD.X R13, R5, 0x1, R3, P1 ;  /* 0x00000001050d7824 */ /* 0x000fca00008e0603 */
[----:B--2---:R1:W-:Y:S04]  /*0350*/  STG.E.U8 desc[UR6][R12.64], R9 ;  /* 0x000000090c007986 */ /* 0x0043e8000c101106 */
[----:B------:R-:W2:Y:S04]  /*0360*/  LDG.E.U8 R15, desc[UR6][R10.64+0x1] ;  /* 0x000001060a0f7981 */ /* 0x000ea8000c1e1100 */
[----:B--2---:R1:W-:Y:S04]  /*0370*/  STG.E.U8 desc[UR6][R12.64+0x1], R15 ;  /* 0x0000010f0c007986 */ /* 0x0043e8000c101106 */
[----:B------:R-:W2:Y:S01]  /*0380*/  LDG.E.U8 R17, desc[UR6][R10.64+0x2] ;  /* 0x000002060a117981 */ /* 0x000ea2000c1e1100 */
[----:B------:R-:W-:-:S04]  /*0390*/  IADD3 R7, P3, PT, R7, 0x4, RZ ;  /* 0x0000000407077810 */ /* 0x000fc80007f7e0ff */
[----:B------:R-:W-:Y:S01]  /*03a0*/  ISETP.GE.U32.AND P1, PT, R7, UR8, PT ;  /* 0x0000000807007c0c */ /* 0x000fe2000bf26070 */
[----:B------:R-:W-:-:S05]  /*03b0*/  IMAD.X R3, RZ, RZ, R3, P3 ;  /* 0x000000ffff037224 */ /* 0x000fca00018e0603 */
[----:B------:R-:W-:Y:S01]  /*03c0*/  ISETP.GE.U32.AND.EX P1, PT, R3, UR9, PT, P1 ;  /* 0x0000000903007c0c */ /* 0x000fe2000bf26110 */
[----:B--2---:R1:W-:Y:S04]  /*03d0*/  STG.E.U8 desc[UR6][R12.64+0x2], R17 ;  /* 0x000002110c007986 */ /* 0x0043e8000c101106 */
[----:B------:R-:W2:Y:S04]  /*03e0*/  LDG.E.U8 R19, desc[UR6][R10.64+0x3] ;  /* 0x000003060a137981 */ /* 0x000ea8000c1e1100 */
[----:B--2---:R1:W-:Y:S04]  /*03f0*/  STG.E.U8 desc[UR6][R12.64+0x3], R19 ;  /* 0x000003130c007986 */ /* 0x0043e8000c101106 */
[----:B------:R-:W-:Y:S05]  /*0400*/  @!P1 BRA `(.L_x_17) ;  /* 0xfffffffc00bc9947 */ /* 0x000fea000383ffff */
.L_x_16:
[C---:B------:R-:W-:Y:S02]  /*0410*/  ISETP.LT.U32.AND P1, PT, R7.reuse, UR4, PT ;  /* 0x0000000407007c0c */ /* 0x040fe4000bf21070 */
[----:B01----:R-:W-:Y:S02]  /*0420*/  IADD3 R9, P3, PT, -R7, UR4, RZ ;  /* 0x0000000407097c10 */ /* 0x003fe4000ff7e1ff */
[----:B------:R-:W-:Y:S02]  /*0430*/  ISETP.GT.U32.AND.EX P4, PT, R14, R3, PT, P1 ;  /* 0x000000030e00720c */ /* 0x000fe40003f84110 */
[----:B------:R-:W-:Y:S02]  /*0440*/  ISETP.LE.U32.AND P1, PT, R9, 0x1, PT ;  /* 0x000000010900780c */ /* 0x000fe40003f23070 */
[----:B------:R-:W-:-:S04]  /*0450*/  IADD3.X R9, PT, PT, ~R3, UR5, RZ, P3, !PT ;  /* 0x0000000503097c10 */ /* 0x000fc80009ffe5ff */
[----:B------:R-:W-:-:S13]  /*0460*/  ISETP.LE.U32.OR.EX P1, PT, R9, RZ, !P4, P1 ;  /* 0x000000ff0900720c */ /* 0x000fda0006723510 */
[----:B------:R-:W-:-:S05]  /*0470*/  @!P1 IADD3 R10, P3, PT, R7, R8, RZ ;  /* 0x00000008070a9210 */ /* 0x000fca0007f7e0ff */
[----:B------:R-:W-:-:S05]  /*0480*/  @!P1 IMAD.X R11, R3, 0x1, R6, P3 ;  /* 0x00000001030b9824 */ /* 0x000fca00018e0606 */
[----:B------:R-:W2:Y:S01]  /*0490*/  @!P1 LDG.E.U8 R15, desc[UR6][R10.64] ;  /* 0x000000060a0f9981 */ /* 0x000ea2000c1e1100 */
[----:B------:R-:W-:-:S05]  /*04a0*/  @!P1 IADD3 R12, P3, PT, R4, R7, RZ ;  /* 0x00000007040c9210 */ /* 0x000fca0007f7e0ff */
[----:B------:R-:W-:Y:S01]  /*04b0*/  @!P1 IMAD.X R13, R5, 0x1, R3, P3 ;  /* 0x00000001050d9824 */ /* 0x000fe200018e0603 */
[----:B------:R-:W-:Y:S02]  /*04c0*/  @!P1 IADD3 R7, P3, PT, R7, 0x2, RZ ;  /* 0x0000000207079810 */ /* 0x000fe40007f7e0ff */
[----:B------:R-:W-:-:S03]  /*04d0*/  @!P1 PLOP3.LUT P0, PT, PT, PT, PT, 0x8, 0x80 ;  /* 0x000000000080981c */ /* 0x000fc60003f0e170 */
[----:B------:R-:W-:Y:S01]  /*04e0*/  @!P1 IMAD.X R3, RZ, RZ, R3, P3 ;  /* 0x000000ffff039224 */ /* 0x000fe200018e0603 */
[----:B------:R-:W-:-:S04]  /*04f0*/  ISETP.LT.U32.AND P3, PT, R7, UR4, PT ;  /* 0x0000000407007c0c */ /* 0x000fc8000bf61070 */
[----:B------:R-:W-:Y:S01]  /*0500*/  ISETP.LT.U32.OR.EX P0, PT, R3, UR5, P0, P3 ;  /* 0x0000000503007c0c */ /* 0x000fe20008701530 */
[----:B--2---:R0:W-:Y:S04]  /*0510*/  @!P1 STG.E.U8 desc[UR6][R12.64], R15 ;  /* 0x0000000f0c009986 */ /* 0x0041e8000c101106 */
[----:B------:R-:W2:Y:S08]  /*0520*/  @!P1 LDG.E.U8 R17, desc[UR6][R10.64+0x1] ;  /* 0x000001060a119981 */ /* 0x000eb0000c1e1100 */
[----:B------:R-:W-:-:S05]  /*0530*/  @P0 IADD3 R8, P3, PT, R7, R8, RZ ;  /* 0x0000000807080210 */ /* 0x000fca0007f7e0ff */
[----:B------:R-:W-:Y:S01]  /*0540*/  @P0 IMAD.X R9, R3, 0x1, R6, P3 ;  /* 0x0000000103090824 */ /* 0x000fe200018e0606 */
[----:B--2---:R0:W-:Y:S05]  /*0550*/  @!P1 STG.E.U8 desc[UR6][R12.64+0x1], R17 ;  /* 0x000001110c009986 */ /* 0x0041ea000c101106 */
[----:B------:R-:W2:Y:S01]  /*0560*/  @P0 LDG.E.U8 R9, desc[UR6][R8.64] ;  /* 0x0000000608090981 */ /* 0x000ea2000c1e1100 */
[----:B------:R-:W-:-:S05]  /*0570*/  @P0 IADD3 R4, P1, PT, R4, R7, RZ ;  /* 0x0000000704040210 */ /* 0x000fca0007f3e0ff */
[----:B------:R-:W-:-:S05]  /*0580*/  @P0 IMAD.X R5, R5, 0x1, R3, P1 ;  /* 0x0000000105050824 */ /* 0x000fca00008e0603 */
[----:B--2---:R0:W-:Y:S03]  /*0590*/  @P0 STG.E.U8 desc[UR6][R4.64], R9 ;  /* 0x0000000904000986 */ /* 0x0041e6000c101106 */
.L_x_15:
[----:B------:R-:W-:Y:S05]  /*05a0*/  @!P2 BRA `(.L_x_18) ;  /* 0x000000040030a947 */ /* 0x000fea0003800000 */
[----:B0-----:R-:W0:Y:S01]  /*05b0*/  LDC.64 R4, c[0x0][0x3a0] ;  /* 0x0000e800ff047b82 */ /* 0x001e220000000a00 */
        /* <DEDUP_REMOVED lines=33> */
.L_x_20:
        /* <DEDUP_REMOVED lines=17> */
.L_x_19:
        /* <DEDUP_REMOVED lines=25> */
.L_x_18:
[----:B01----:R-:W0:Y:S02]  /*0a70*/  LDC.64 R4, c[0x0][0x3a8] ;  /* 0x0000ea00ff047b82 */ /* 0x003e240000000a00 */
[----:B0-----:R-:W-:-:S06]  /*0a80*/  IMAD.WIDE R2, R2, 0x4, R4 ;  /* 0x0000000402027825 */ /* 0x001fcc00078e0204 */
[----:B------:R-:W0:Y:S01]  /*0a90*/  LDC.64 R4, c[0x0][0x3b0] ;  /* 0x0000ec00ff047b82 */ /* 0x000e220000000a00 */
[----:B------:R-:W2:Y:S02]  /*0aa0*/  LDG.E R2, desc[UR6][R2.64] ;  /* 0x0000000602027981 */ /* 0x000ea4000c1e1900 */
[----:B--2---:R-:W-:Y:S01]  /*0ab0*/  IMAD R7, R2, UR10, RZ ;  /* 0x0000000a02077c24 */ /* 0x004fe2000f8e02ff */
[----:B0-----:R-:W-:Y:S06]  /*0ac0*/  @!P2 EXIT ;  /* 0x000000000000a94d */ /* 0x001fec0003800000 */
[----:B------:R-:W-:Y:S01]  /*0ad0*/  IMAD.U32 R2, RZ, RZ, UR5 ;  /* 0x00000005ff027e24 */ /* 0x000fe2000f8e00ff */
[----:B------:R-:W-:Y:S01]  /*0ae0*/  ISETP.LT.U32.AND P0, PT, RZ, UR4, PT ;  /* 0x00000004ff007c0c */ /* 0x000fe2000bf01070 */
[----:B------:R-:W-:-:S03]  /*0af0*/  IMAD.MOV.U32 R9, RZ, RZ, RZ ;  /* 0x000000ffff097224 */ /* 0x000fc600078e00ff */
[----:B------:R-:W-:Y:S01]  /*0b00*/  ISETP.GT.U32.AND.EX P0, PT, R2, RZ, PT, P0 ;  /* 0x000000ff0200720c */ /* 0x000fe20003f04100 */
[----:B------:R-:W-:Y:S02]  /*0b10*/  IMAD.WIDE R2, R7, 0x4, R4 ;  /* 0x0000000407027825 */ /* 0x000fe400078e0204 */
[----:B------:R-:W0:Y:S02]  /*0b20*/  LDC.64 R6, c[0x0][0x390] ;  /* 0x0000e400ff067b82 */ /* 0x000e240000000a00 */
[----:B------:R-:W-:-:S08]  /*0b30*/  IMAD.MOV.U32 R5, RZ, RZ, RZ ;  /* 0x000000ffff057224 */ /* 0x000fd000078e00ff */
        /* <DEDUP_REMOVED lines=20> */
.L_x_22:
        /* <DEDUP_REMOVED lines=17> */
.L_x_21:
[----:B------:R-:W-:Y:S01]  /*0d90*/  IMAD.U32 R0, RZ, RZ, UR5 ;  /* 0x00000005ff007e24 */ /* 0x000fe2000f8e00ff */
[C---:B------:R-:W-:Y:S02]  /*0da0*/  ISETP.LT.U32.AND P1, PT, R9.reuse, UR4, PT ;  /* 0x0000000409007c0c */ /* 0x040fe4000bf21070 */
[----:B------:R-:W-:Y:S02]  /*0db0*/  IADD3 R4, P3, PT, -R9, UR4, RZ ;  /* 0x0000000409047c10 */ /* 0x000fe4000ff7e1ff */
[----:B------:R-:W-:Y:S02]  /*0dc0*/  ISETP.GT.U32.AND.EX P2, PT, R0, R5, PT, P1 ;  /* 0x000000050000720c */ /* 0x000fe40003f44110 */
[----:B------:R-:W-:Y:S02]  /*0dd0*/  ISETP.LE.U32.AND P1, PT, R4, 0x1, PT ;  /* 0x000000010400780c */ /* 0x000fe40003f23070 */
[----:B------:R-:W-:-:S04]  /*0de0*/  IADD3.X R0, PT, PT, ~R5, UR5, RZ, P3, !PT ;  /* 0x0000000505007c10 */ /* 0x000fc80009ffe5ff */
[----:B------:R-:W-:-:S13]  /*0df0*/  ISETP.LE.U32.OR.EX P1, PT, R0, RZ, !P2, P1 ;  /* 0x000000ff0000720c */ /* 0x000fda0005723510 */
[----:B0-----:R-:W-:-:S05]  /*0e00*/  @!P1 IADD3 R10, P2, PT, R2, R9, RZ ;  /* 0x00000009020a9210 */ /* 0x001fca0007f5e0ff */
[----:B------:R-:W-:-:S05]  /*0e10*/  @!P1 IMAD.X R11, R3, 0x1, R5, P2 ;  /* 0x00000001030b9824 */ /* 0x000fca00010e0605 */
[----:B-1----:R-:W2:Y:S01]  /*0e20*/  @!P1 LDG.E.U8 R15, desc[UR6][R10.64] ;  /* 0x000000060a0f9981 */ /* 0x002ea2000c1e1100 */
[----:B------:R-:W-:-:S05]  /*0e30*/  @!P1 IADD3 R12, P2, PT, R6, R9, RZ ;  /* 0x00000009060c9210 */ /* 0x000fca0007f5e0ff */
[----:B------:R-:W-:Y:S01]  /*0e40*/  @!P1 IMAD.X R13, R7, 0x1, R5, P2 ;  /* 0x00000001070d9824 */ /* 0x000fe200010e0605 */
[----:B------:R-:W-:Y:S02]  /*0e50*/  @!P1 IADD3 R9, P2, PT, R9, 0x2, RZ ;  /* 0x0000000209099810 */ /* 0x000fe40007f5e0ff */
[----:B------:R-:W-:-:S03]  /*0e60*/  @!P1 PLOP3.LUT P0, PT, PT, PT, PT, 0x8, 0x80 ;  /* 0x000000000080981c */ /* 0x000fc60003f0e170 */
[----:B------:R-:W-:Y:S01]  /*0e70*/  @!P1 IMAD.X R5, RZ, RZ, R5, P2 ;  /* 0x000000ffff059224 */ /* 0x000fe200010e0605 */
[----:B------:R-:W-:Y:S01]  /*0e80*/  ISETP.LT.U32.AND P2, PT, R9, UR4, PT ;  /* 0x0000000409007c0c */ /* 0x000fe2000bf41070 */
[----:B--2---:R0:W-:Y:S04]  /*0e90*/  @!P1 STG.E.U8 desc[UR6][R12.64], R15 ;  /* 0x0000000f0c009986 */ /* 0x0041e8000c101106 */
[----:B------:R-:W2:Y:S01]  /*0ea0*/  @!P1 LDG.E.U8 R17, desc[UR6][R10.64+0x1] ;  /* 0x000001060a119981 */ /* 0x000ea2000c1e1100 */
[----:B------:R-:W-:-:S03]  /*0eb0*/  ISETP.LT.U32.OR.EX P0, PT, R5, UR5, P0, P2 ;  /* 0x0000000505007c0c */ /* 0x000fc60008701520 */
[----:B--2---:R0:W-:Y:S10]  /*0ec0*/  @!P1 STG.E.U8 desc[UR6][R12.64+0x1], R17 ;  /* 0x000001110c009986 */ /* 0x0041f4000c101106 */
[----:B------:R-:W-:Y:S05]  /*0ed0*/  @!P0 EXIT ;  /* 0x000000000000894d */ /* 0x000fea0003800000 */
[----:B------:R-:W-:-:S05]  /*0ee0*/  IADD3 R2, P0, PT, R2, R9, RZ ;  /* 0x0000000902027210 */ /* 0x000fca0007f1e0ff */
[----:B------:R-:W-:-:S06]  /*0ef0*/  IMAD.X R3, R3, 0x1, R5, P0 ;  /* 0x0000000103037824 */ /* 0x000fcc00000e0605 */
[----:B------:R-:W2:Y:S01]  /*0f00*/  LDG.E.U8 R3, desc[UR6][R2.64] ;  /* 0x0000000602037981 */ /* 0x000ea2000c1e1100 */
[----:B------:R-:W-:-:S05]  /*0f10*/  IADD3 R4, P0, PT, R6, R9, RZ ;  /* 0x0000000906047210 */ /* 0x000fca0007f1e0ff */
[----:B------:R-:W-:-:S05]  /*0f20*/  IMAD.X R5, R7, 0x1, R5, P0 ;  /* 0x0000000107057824 */ /* 0x000fca00000e0605 */
[----:B--2---:R-:W-:Y:S01]  /*0f30*/  STG.E.U8 desc[UR6][R4.64], R3 ;  /* 0x0000000304007986 */ /* 0x004fe2000c101106 */
[----:B------:R-:W-:Y:S05]  /*0f40*/  EXIT ;  /* 0x000000000000794d */ /* 0x000fea0003800000 */
.L_x_23:
        /* <DEDUP_REMOVED lines=11> */
.L_x_103:


//--------------------- .text._Z18vectorManipulationPfS_S_S_i --------------------------
	.section	.text._Z18vectorManipulationPfS_S_S_i,"ax",@progbits
	.align	128
        .global         _Z18vectorManipulationPfS_S_S_i
        .type           _Z18vectorManipulationPfS_S_S_i,@function
        .size           _Z18vectorManipulationPfS_S_S_i,(.L_x_104 - _Z18vectorManipulationPfS_S_S_i)
        .other          _Z18vectorManipulationPfS_S_S_i,@"STO_CUDA_ENTRY STV_DEFAULT"
_Z18vectorManipulationPfS_S_S_i:
.text._Z18vectorManipulationPfS_S_S_i:
        /* <DEDUP_REMOVED lines=8> */
[----:B------:R-:W0:Y:S01]  /*0080*/  LDC.64 R2, c[0x0][0x380] ;  /* 0x0000e000ff027b82 */ /* 0x000e220000000a00 */
[----:B------:R-:W1:Y:S07]  /*0090*/  LDCU.64 UR4, c[0x0][0x358] ;  /* 0x00006b00ff0477ac */ /* 0x000e6e0008000a00 */
[----:B------:R-:W2:Y:S08]  /*00a0*/  LDC.64 R4, c[0x0][0x390] ;  /* 0x0000e400ff047b82 */ /* 0x000eb00000000a00 */
[----:B------:R-:W3:Y:S01]  /*00b0*/  LDC.64 R6, c[0x0][0x388] ;  /* 0x0000e200ff067b82 */ /* 0x000ee20000000a00 */
[----:B0-----:R-:W-:-:S07]  /*00c0*/  IMAD.WIDE R2, R11, 0x4, R2 ;  /* 0x000000040b027825 */ /* 0x001fce00078e0202 */
[----:B------:R-:W0:Y:S01]  /*00d0*/  LDC.64 R8, c[0x0][0x398] ;  /* 0x0000e600ff087b82 */ /* 0x000e220000000a00 */
[----:B-1----:R-:W4:Y:S01]  /*00e0*/  LDG.E R2, desc[UR4][R2.64] ;  /* 0x0000000402027981 */ /* 0x002f22000c1e1900 */
[----:B--2---:R-:W-:-:S06]  /*00f0*/  IMAD.WIDE R4, R11, 0x4, R4 ;  /* 0x000000040b047825 */ /* 0x004fcc00078e0204 */
[----:B------:R-:W4:Y:S01]  /*0100*/  LDG.E R5, desc[UR4][R4.64] ;  /* 0x0000000404057981 */ /* 0x000f22000c1e1900 */
[----:B---3--:R-:W-:-:S06]  /*0110*/  IMAD.WIDE R6, R11, 0x4, R6 ;  /* 0x000000040b067825 */ /* 0x008fcc00078e0206 */
[----:B------:R-:W2:Y:S01]  /*0120*/  LDG.E R7, desc[UR4][R6.64] ;  /* 0x0000000406077981 */ /* 0x000ea2000c1e1900 */
[----:B0-----:R-:W-:-:S04]  /*0130*/  IMAD.WIDE R8, R11, 0x4, R8 ;  /* 0x000000040b087825 */ /* 0x001fc800078e0208 */
[----:B----4-:R-:W-:-:S04]  /*0140*/  FADD R0, R2, R5 ;  /* 0x0000000502007221 */ /* 0x010fc80000000000 */
[----:B--2---:R-:W-:-:S05]  /*0150*/  FADD R11, R0, -R7 ;  /* 0x80000007000b7221 */ /* 0x004fca0000000000 */
[----:B------:R-:W-:Y:S01]  /*0160*/  STG.E desc[UR4][R8.64], R11 ;  /* 0x0000000b08007986 */ /* 0x000fe2000c101904 */
[----:B------:R-:W-:Y:S05]  /*0170*/  EXIT ;  /* 0x000000000000794d */ /* 0x000fea0003800000 */
.L_x_24:
        /* <DEDUP_REMOVED lines=16> */
.L_x_104:


//--------------------- .text._Z11normalize_TPfS_S_S_ii --------------------------
	.section	.text._Z11normalize_TPfS_S_S_ii,"ax",@progbits
	.align	128
        .global         _Z11normalize_TPfS_S_S_ii
        .type           _Z11normalize_TPfS_S_S_ii,@function
        .size           _Z11normalize_TPfS_S_S_ii,(.L_x_101 - _Z11normalize_TPfS_S_S_ii)
        .other          _Z11normalize_TPfS_S_S_ii,@"STO_CUDA_ENTRY STV_DEFAULT"
_Z11normalize_TPfS_S_S_ii:
.text._Z11normalize_TPfS_S_S_ii:
[----:B------:R-:W-:Y:S01]  /*0000*/  LDC R1, c[0x0][0x37c] ;  /* 0x0000df00ff017b82 */ /* 0x000fe20000000800 */
[----:B------:R-:W0:Y:S07]  /*0010*/  S2R R26, SR_TID.X ;  /* 0x00000000001a7919 */ /* 0x000e2e0000002100 */
[----:B------:R-:W1:Y:S01]  /*0020*/  LDC.64 R4, c[0x0][0x3a0] ;  /* 0x0000e800ff047b82 */ /* 0x000e620000000a00 */
[----:B------:R-:W0:Y:S01]  /*0030*/  LDCU UR4, c[0x0][0x360] ;  /* 0x00006c00ff0477ac */ /* 0x000e220008000800 */
[----:B------:R-:W0:Y:S01]  /*0040*/  S2R R3, SR_CTAID.X ;  /* 0x0000000000037919 */ /* 0x000e220000002500 */
[----:B-1----:R-:W-:Y:S01]  /*0050*/  ISETP.GE.AND P0, PT, R5, 0x1, PT ;  /* 0x000000010500780c */ /* 0x002fe20003f06270 */
[----:B0-----:R-:W-:-:S05]  /*0060*/  IMAD R26, R3, UR4, R26 ;  /* 0x00000004031a7c24 */ /* 0x001fca000f8e021a */
[----:B------:R-:W-:-:S13]  /*0070*/  ISETP.GE.OR P0, PT, R26, R4, !P0 ;  /* 0x000000041a00720c */ /* 0x000fda0004706670 */
[----:B------:R-:W-:Y:S05]  /*0080*/  @P0 EXIT ;  /* 0x000000000000094d */ /* 0x000fea0003800000 */
[----:B------:R-:W0:Y:S01]  /*0090*/  LDC.64 R22, c[0x0][0x388] ;  /* 0x0000e200ff167b82 */ /* 0x000e220000000a00 */
[C---:B------:R-:W-:Y:S01]  /*00a0*/  ISETP.GE.U32.AND P0, PT, R5.reuse, 0x8, PT ;  /* 0x000000080500780c */ /* 0x040fe20003f06070 */
[----:B------:R-:W1:Y:S01]  /*00b0*/  LDCU.64 UR6, c[0x0][0x358] ;  /* 0x00006b00ff0677ac */ /* 0x000e620008000a00 */
[----:B------:R-:W-:Y:S02]  /*00c0*/  HFMA2 R7, -RZ, RZ, 0, 0 ;  /* 0x00000000ff077431 */ /* 0x000fe400000001ff */
[C---:B------:R-:W-:Y:S01]  /*00d0*/  IMAD R10, R26.reuse, R5, RZ ;  /* 0x000000051a0a7224 */ /* 0x040fe200078e02ff */
[----:B------:R-:W-:Y:S01]  /*00e0*/  LOP3.LUT R9, R5, 0x7, RZ, 0xc0, !PT ;  /* 0x0000000705097812 */ /* 0x000fe200078ec0ff */
[----:B0-----:R-:W-:-:S07]  /*00f0*/  IMAD.WIDE R22, R26, 0x4, R22 ;  /* 0x000000041a167825 */ /* 0x001fce00078e0216 */
[----:B-1----:R-:W-:Y:S05]  /*0100*/  @!P0 BRA `(.L_x_25) ;  /* 0x00000010005c8947 */ /* 0x002fea0003800000 */
[----:B------:R-:W0:Y:S01]  /*0110*/  LDC R8, c[0x0][0x3a0] ;  /* 0x0000e800ff087b82 */ /* 0x000e220000000800 */
[----:B------:R-:W-:Y:S02]  /*0120*/  LOP3.LUT R7, R5, 0x7ffffff8, RZ, 0xc0, !PT ;  /* 0x7ffffff805077812 */ /* 0x000fe400078ec0ff */
[----:B------:R-:W-:Y:S02]  /*0130*/  MOV R6, R10 ;  /* 0x0000000a00067202 */ /* 0x000fe40000000f00 */
[----:B------:R-:W-:Y:S02]  /*0140*/  MOV R5, R26 ;  /* 0x0000001a00057202 */ /* 0x000fe40000000f00 */
[----:B------:R-:W-:Y:S01]  /*0150*/  IADD3 R4, PT, PT, -R7, RZ, RZ ;  /* 0x000000ff07047210 */ /* 0x000fe20007ffe1ff */
[----:B------:R-:W1:Y:S08]  /*0160*/  LDC.64 R20, c[0x0][0x380] ;  /* 0x0000e000ff147b82 */ /* 0x000e700000000a00 */
[----:B------:R-:W2:Y:S08]  /*0170*/  LDC.64 R18, c[0x0][0x390] ;  /* 0x0000e400ff127b82 */ /* 0x000eb00000000a00 */
[----:B------:R-:W3:Y:S02]  /*0180*/  LDC.64 R16, c[0x0][0x398] ;  /* 0x0000e600ff107b82 */ /* 0x000ee40000000a00 */
.L_x_58:
[----:B----4-:R-:W4:Y:S01]  /*0190*/  LDG.E R0, desc[UR6][R22.64] ;  /* 0x0000000616007981 */ /* 0x010f22000c1e1900 */
[----:B-1----:R-:W-:-:S05]  /*01a0*/  IMAD.WIDE R14, R6, 0x4, R20 ;  /* 0x00000004060e7825 */ /* 0x002fca00078e0214 */
[----:B------:R-:W5:Y:S01]  /*01b0*/  LDG.E R3, desc[UR6][R14.64] ;  /* 0x000000060e037981 */ /* 0x000f62000c1e1900 */
[----:B------:R-:W-:Y:S01]  /*01c0*/  IADD3 R4, PT, PT, R4, 0x8, RZ ;  /* 0x0000000804047810 */ /* 0x000fe20007ffe0ff */
[----:B------:R-:W-:Y:S03]  /*01d0*/  BSSY.RECONVERGENT B2, `(.L_x_26) ;  /* 0x000000e000027945 */ /* 0x000fe60003800200 */
[----:B------:R-:W-:Y:S01]  /*01e0*/  ISETP.NE.AND P2, PT, R4, RZ, PT ;  /* 0x000000ff0400720c */ /* 0x000fe20003f45270 */
[----:B----4-:R-:W1:Y:S08]  /*01f0*/  MUFU.RCP R11, R0 ;  /* 0x00000000000b7308 */ /* 0x010e700000001000 */
[----:B-----5:R-:W4:Y:S01]  /*0200*/  FCHK P0, R3, R0 ;  /* 0x0000000003007302 */ /* 0x020f220000000000 */
[----:B-1----:R-:W-:-:S04]  /*0210*/  FFMA R2, -R0, R11, 1 ;  /* 0x3f80000000027423 */ /* 0x002fc8000000010b */
[----:B------:R-:W-:-:S04]  /*0220*/  FFMA R2, R11, R2, R11 ;  /* 0x000000020b027223 */ /* 0x000fc8000000000b */
[----:B------:R-:W-:-:S04]  /*0230*/  FFMA R11, R3, R2, RZ ;  /* 0x00000002030b7223 */ /* 0x000fc800000000ff */
[----:B------:R-:W-:-:S04]  /*0240*/  FFMA R12, -R0, R11, R3 ;  /* 0x0000000b000c7223 */ /* 0x000fc80000000103 */
[----:B------:R-:W-:Y:S01]  /*0250*/  FFMA R11, R2, R12, R11 ;  /* 0x0000000c020b7223 */ /* 0x000fe2000000000b */
[----:B--2---:R-:W-:Y:S01]  /*0260*/  IMAD.WIDE R12, R6, 0x4, R18 ;  /* 0x00000004060c7825 */ /* 0x004fe200078e0212 */
[----:B----4-:R-:W-:Y:S06]  /*0270*/  @!P0 BRA `(.L_x_27) ;  /* 0x00000000000c8947 */ /* 0x010fec0003800000 */
[----:B------:R-:W-:-:S07]  /*0280*/  MOV R28, 0x2a0 ;  /* 0x000002a0001c7802 */ /* 0x000fce0000000f00 */
[----:B0--3--:R-:W-:Y:S05]  /*0290*/  CALL.REL.NOINC `($__internal_0_$__cuda_sm3x_div_rn_noftz_f32_slowpath) ;  /* 0x0000002000487944 */ /* 0x009fea0003c00000 */
[----:B------:R-:W-:-:S07]  /*02a0*/  MOV R11, R0 ;  /* 0x00000000000b7202 */ /* 0x000fce0000000f00 */
.L_x_27:
[----:B------:R-:W-:Y:S05]  /*02b0*/  BSYNC.RECONVERGENT B2 ;  /* 0x0000000000027941 */ /* 0x000fea0003800200 */
.L_x_26:
[----:B------:R1:W-:Y:S04]  /*02c0*/  STG.E desc[UR6][R12.64], R11 ;  /* 0x0000000b0c007986 */ /* 0x0003e8000c101906 */
[----:B------:R-:W2:Y:S04]  /*02d0*/  LDG.E R0, desc[UR6][R22.64] ;  /* 0x0000000616007981 */ /* 0x000ea8000c1e1900 */
[----:B------:R-:W4:Y:S01]  /*02e0*/  LDG.E R3, desc[UR6][R14.64] ;  /* 0x000000060e037981 */ /* 0x000f22000c1e1900 */
[----:B------:R-:W-:Y:S01]  /*02f0*/  BSSY.RECONVERGENT B2, `(.L_x_28) ;  /* 0x000000c000027945 */ /* 0x000fe20003800200 */
[----:B--2---:R-:W2:Y:S08]  /*0300*/  MUFU.RCP R25, R0 ;  /* 0x0000000000197308 */ /* 0x004eb00000001000 */
[----:B----4-:R-:W4:Y:S01]  /*0310*/  FCHK P0, R3, R0 ;  /* 0x0000000003007302 */ /* 0x010f220000000000 */
[----:B--2---:R-:W-:-:S04]  /*0320*/  FFMA R2, -R0, R25, 1 ;  /* 0x3f80000000027423 */ /* 0x004fc80000000119 */
[----:B------:R-:W-:-:S04]  /*0330*/  FFMA R2, R25, R2, R25 ;  /* 0x0000000219027223 */ /* 0x000fc80000000019 */
[----:B------:R-:W-:-:S04]  /*0340*/  FFMA R25, R3, R2, RZ ;  /* 0x0000000203197223 */ /* 0x000fc800000000ff */
[----:B------:R-:W-:-:S04]  /*0350*/  FFMA R24, -R0, R25, R3 ;  /* 0x0000001900187223 */ /* 0x000fc80000000103 */
[----:B------:R-:W-:Y:S01]  /*0360*/  FFMA R27, R2, R24, R25 ;  /* 0x00000018021b7223 */ /* 0x000fe20000000019 */
[----:B-1--4-:R-:W-:Y:S06]  /*0370*/  @!P0 BRA `(.L_x_29) ;  /* 0x00000000000c8947 */ /* 0x012fec0003800000 */
[----:B------:R-:W-:-:S07]  /*0380*/  MOV R28, 0x3a0 ;  /* 0x000003a0001c7802 */ /* 0x000fce0000000f00 */
[----:B0--3--:R-:W-:Y:S05]  /*0390*/  CALL.REL.NOINC `($__internal_0_$__cuda_sm3x_div_rn_noftz_f32_slowpath) ;  /* 0x0000002000087944 */ /* 0x009fea0003c00000 */
[----:B------:R-:W-:-:S07]  /*03a0*/  MOV R27, R0 ;  /* 0x00000000001b7202 */ /* 0x000fce0000000f00 */
.L_x_29:
[----:B------:R-:W-:Y:S05]  /*03b0*/  BSYNC.RECONVERGENT B2 ;  /* 0x0000000000027941 */ /* 0x000fea0003800200 */
.L_x_28:
[----:B---3--:R-:W-:-:S05]  /*03c0*/  IMAD.WIDE R24, R5, 0x4, R16 ;  /* 0x0000000405187825 */ /* 0x008fca00078e0210 */
[----:B------:R1:W-:Y:S04]  /*03d0*/  STG.E desc[UR6][R24.64], R27 ;  /* 0x0000001b18007986 */ /* 0x0003e8000c101906 */
[----:B------:R-:W2:Y:S04]  /*03e0*/  LDG.E R0, desc[UR6][R22.64] ;  /* 0x0000000616007981 */ /* 0x000ea8000c1e1900 */
[----:B------:R-:W3:Y:S01]  /*03f0*/  LDG.E R3, desc[UR6][R14.64+0x4] ;  /* 0x000004060e037981 */ /* 0x000ee2000c1e1900 */
[----:B------:R-:W-:Y:S01]  /*0400*/  BSSY.RECONVERGENT B2, `(.L_x_30) ;  /* 0x000000c000027945 */ /* 0x000fe20003800200 */
[----:B--2---:R-:W2:Y:S08]  /*0410*/  MUFU.RCP R11, R0 ;  /* 0x00000000000b7308 */ /* 0x004eb00000001000 */
[----:B---3--:R-:W3:Y:S01]  /*0420*/  FCHK P0, R3, R0 ;  /* 0x0000000003007302 */ /* 0x008ee20000000000 */
[----:B--2---:R-:W-:-:S04]  /*0430*/  FFMA R2, -R0, R11, 1 ;  /* 0x3f80000000027423 */ /* 0x004fc8000000010b */
[----:B------:R-:W-:-:S04]  /*0440*/  FFMA R2, R11, R2, R11 ;  /* 0x000000020b027223 */ /* 0x000fc8000000000b */
[----:B------:R-:W-:-:S04]  /*0450*/  FFMA R11, R3, R2, RZ ;  /* 0x00000002030b7223 */ /* 0x000fc800000000ff */
[----:B------:R-:W-:-:S04]  /*0460*/  FFMA R28, -R0, R11, R3 ;  /* 0x0000000b001c7223 */ /* 0x000fc80000000103 */
[----:B------:R-:W-:Y:S01]  /*0470*/  FFMA R11, R2, R28, R11 ;  /* 0x0000001c020b7223 */ /* 0x000fe2000000000b */
[----:B-1-3--:R-:W-:Y:S06]  /*0480*/  @!P0 BRA `(.L_x_31) ;  /* 0x00000000000c8947 */ /* 0x00afec0003800000 */
[----:B------:R-:W-:-:S07]  /*0490*/  MOV R28, 0x4b0 ;  /* 0x000004b0001c7802 */ /* 0x000fce0000000f00 */
[----:B0-----:R-:W-:Y:S05]  /*04a0*/  CALL.REL.NOINC `($__internal_0_$__cuda_sm3x_div_rn_noftz_f32_slowpath) ;  /* 0x0000001c00c47944 */ /* 0x001fea0003c00000 */
[----:B------:R-:W-:-:S07]  /*04b0*/  MOV R11, R0 ;  /* 0x00000000000b7202 */ /* 0x000fce0000000f00 */
.L_x_31:
[----:B------:R-:W-:Y:S05]  /*04c0*/  BSYNC.RECONVERGENT B2 ;  /* 0x0000000000027941 */ /* 0x000fea0003800200 */
.L_x_30:
        /* <DEDUP_REMOVED lines=15> */
.L_x_33:
[----:B------:R-:W-:Y:S05]  /*05c0*/  BSYNC.RECONVERGENT B2 ;  /* 0x0000000000027941 */ /* 0x000fea0003800200 */
.L_x_32:
[----:B0-----:R-:W-:-:S05]  /*05d0*/  IMAD.WIDE R24, R8, 0x4, R24 ;  /* 0x0000000408187825 */ /* 0x001fca00078e0218 */
[----:B------:R0:W-:Y:S04]  /*05e0*/  STG.E desc[UR6][R24.64], R27 ;  /* 0x0000001b18007986 */ /* 0x0001e8000c101906 */
[----:B------:R-:W2:Y:S04]  /*05f0*/  LDG.E R0, desc[UR6][R22.64] ;  /* 0x0000000616007981 */ /* 0x000ea8000c1e1900 */
[----:B------:R-:W3:Y:S01]  /*0600*/  LDG.E R3, desc[UR6][R14.64+0x8] ;  /* 0x000008060e037981 */ /* 0x000ee2000c1e1900 */
[----:B------:R-:W-:Y:S01]  /*0610*/  BSSY.RECONVERGENT B2, `(.L_x_34) ;  /* 0x000000c000027945 */ /* 0x000fe20003800200 */
[----:B--2---:R-:W1:Y:S08]  /*0620*/  MUFU.RCP R11, R0 ;  /* 0x00000000000b7308 */ /* 0x004e700000001000 */
[----:B---3--:R-:W2:Y:S01]  /*0630*/  FCHK P0, R3, R0 ;  /* 0x0000000003007302 */ /* 0x008ea20000000000 */
[----:B-1----:R-:W-:-:S04]  /*0640*/  FFMA R2, -R0, R11, 1 ;  /* 0x3f80000000027423 */ /* 0x002fc8000000010b */
[----:B------:R-:W-:-:S04]  /*0650*/  FFMA R2, R11, R2, R11 ;  /* 0x000000020b027223 */ /* 0x000fc8000000000b */
[----:B------:R-:W-:-:S04]  /*0660*/  FFMA R11, R3, R2, RZ ;  /* 0x00000002030b7223 */ /* 0x000fc800000000ff */
[----:B------:R-:W-:-:S04]  /*0670*/  FFMA R28, -R0, R11, R3 ;  /* 0x0000000b001c7223 */ /* 0x000fc80000000103 */
[----:B------:R-:W-:Y:S01]  /*0680*/  FFMA R11, R2, R28, R11 ;  /* 0x0000001c020b7223 */ /* 0x000fe2000000000b */
[----:B0-2---:R-:W-:Y:S06]  /*0690*/  @!P0 BRA `(.L_x_35) ;  /* 0x00000000000c8947 */ /* 0x005fec0003800000 */
[----:B------:R-:W-:-:S07]  /*06a0*/  MOV R28, 0x6c0 ;  /* 0x000006c0001c7802 */ /* 0x000fce0000000f00 */
[----:B------:R-:W-:Y:S05]  /*06b0*/  CALL.REL.NOINC `($__internal_0_$__cuda_sm3x_div_rn_noftz_f32_slowpath) ;  /* 0x0000001c00407944 */ /* 0x000fea0003c00000 */
[----:B------:R-:W-:-:S07]  /*06c0*/  MOV R11, R0 ;  /* 0x00000000000b7202 */ /* 0x000fce0000000f00 */
.L_x_35:
[----:B------:R-:W-:Y:S05]  /*06d0*/  BSYNC.RECONVERGENT B2 ;  /* 0x0000000000027941 */ /* 0x000fea0003800200 */
.L_x_34:
        /* <DEDUP_REMOVED lines=15> */
.L_x_37:
[----:B------:R-:W-:Y:S05]  /*07d0*/  BSYNC.RECONVERGENT B2 ;  /* 0x0000000000027941 */ /* 0x000fea0003800200 */
.L_x_36:
[----:B------:R-:W-:-:S05]  /*07e0*/  IMAD.WIDE R24, R8, 0x4, R24 ;  /* 0x0000000408187825 */ /* 0x000fca00078e0218 */
        /* <DEDUP_REMOVED lines=15> */
.L_x_39:
[----:B------:R-:W-:Y:S05]  /*08e0*/  BSYNC.RECONVERGENT B2 ;  /* 0x0000000000027941 */ /* 0x000fea0003800200 */
.L_x_38:
        /* <DEDUP_REMOVED lines=15> */
.L_x_41:
[----:B------:R-:W-:Y:S05]  /*09e0*/  BSYNC.RECONVERGENT B2 ;  /* 0x0000000000027941 */ /* 0x000fea0003800200 */
.L_x_40:
        /* <DEDUP_REMOVED lines=16> */
.L_x_43:
[----:B------:R-:W-:Y:S05]  /*0af0*/  BSYNC.RECONVERGENT B2 ;  /* 0x0000000000027941 */ /* 0x000fea0003800200 */
.L_x_42:
        /* <DEDUP_REMOVED lines=15> */
.L_x_45:
[----:B------:R-:W-:Y:S05]  /*0bf0*/  BSYNC.RECONVERGENT B2 ;  /* 0x0000000000027941 */ /* 0x000fea0003800200 */
.L_x_44:
        /* <DEDUP_REMOVED lines=16> */
.L_x_47:
[----:B------:R-:W-:Y:S05]  /*0d00*/  BSYNC.RECONVERGENT B2 ;  /* 0x0000000000027941 */ /* 0x000fea0003800200 */
.L_x_46:
        /* <DEDUP_REMOVED lines=15> */
.L_x_49:
[----:B------:R-:W-:Y:S05]  /*0e00*/  BSYNC.RECONVERGENT B2 ;  /* 0x0000000000027941 */ /* 0x000fea0003800200 */
.L_x_48:
        /* <DEDUP_REMOVED lines=16> */
.L_x_51:
[----:B------:R-:W-:Y:S05]  /*0f10*/  BSYNC.RECONVERGENT B2 ;  /* 0x0000000000027941 */ /* 0x000fea0003800200 */
.L_x_50:
        /* <DEDUP_REMOVED lines=15> */
.L_x_53:
[----:B------:R-:W-:Y:S05]  /*1010*/  BSYNC.RECONVERGENT B2 ;  /* 0x0000000000027941 */ /* 0x000fea0003800200 */
.L_x_52:
        /* <DEDUP_REMOVED lines=16> */
.L_x_55:
[----:B------:R-:W-:Y:S05]  /*1120*/  BSYNC.RECONVERGENT B2 ;  /* 0x0000000000027941 */ /* 0x000fea0003800200 */
.L_x_54:
        /* <DEDUP_REMOVED lines=15> */
.L_x_57:
[----:B------:R-:W-:Y:S05]  /*1220*/  BSYNC.RECONVERGENT B2 ;  /* 0x0000000000027941 */ /* 0x000fea0003800200 */
.L_x_56:
[C---:B------:R-:W-:Y:S01]  /*1230*/  IMAD.WIDE R24, R8.reuse, 0x4, R24 ;  /* 0x0000000408187825 */ /* 0x040fe200078e0218 */
[----:B------:R-:W-:Y:S02]  /*1240*/  LEA R5, R8, R5, 0x3 ;  /* 0x0000000508057211 */ /* 0x000fe400078e18ff */
[----:B------:R-:W-:Y:S02]  /*1250*/  IADD3 R6, PT, PT, R6, 0x8, RZ ;  /* 0x0000000806067810 */ /* 0x000fe40007ffe0ff */
[----:B------:R4:W-:Y:S01]  /*1260*/  STG.E desc[UR6][R24.64], R27 ;  /* 0x0000001b18007986 */ /* 0x0009e2000c101906 */
[----:B------:R-:W-:Y:S05]  /*1270*/  @P2 BRA `(.L_x_58) ;  /* 0xffffffec00c42947 */ /* 0x000fea000383ffff */
.L_x_25:
[----:B------:R-:W-:-:S13]  /*1280*/  ISETP.NE.AND P0, PT, R9, RZ, PT ;  /* 0x000000ff0900720c */ /* 0x000fda0003f05270 */
[----:B------:R-:W-:Y:S05]  /*1290*/  @!P0 EXIT ;  /* 0x000000000000894d */ /* 0x000fea0003800000 */
[----:B------:R-:W0:Y:S01]  /*12a0*/  LDCU UR4, c[0x0][0x3a4] ;  /* 0x00007480ff0477ac */ /* 0x000e220008000800 */
[----:B------:R-:W-:Y:S01]  /*12b0*/  ISETP.GE.U32.AND P0, PT, R9, 0x4, PT ;  /* 0x000000040900780c */ /* 0x000fe20003f06070 */
[----:B0-----:R-:W-:-:S12]  /*12c0*/  ULOP3.LUT UR4, UR4, 0x3, URZ, 0xc0, !UPT ;  /* 0x0000000304047892 */ /* 0x001fd8000f8ec0ff */
[----:B------:R-:W-:Y:S05]  /*12d0*/  @!P0 BRA `(.L_x_59) ;  /* 0x0000000800408947 */ /* 0x000fea0003800000 */
[----:B------:R-:W0:Y:S01]  /*12e0*/  LDC.64 R8, c[0x0][0x380] ;  /* 0x0000e000ff087b82 */ /* 0x000e220000000a00 */
[----:B------:R-:W2:Y:S01]  /*12f0*/  LDG.E R0, desc[UR6][R22.64] ;  /* 0x0000000616007981 */ /* 0x000ea2000c1e1900 */
[----:B------:R-:W-:-:S05]  /*1300*/  IADD3 R4, PT, PT, R10, R7, RZ ;  /* 0x000000070a047210 */ /* 0x000fca0007ffe0ff */
[----:B0-----:R-:W-:-:S05]  /*1310*/  IMAD.WIDE R8, R4, 0x4, R8 ;  /* 0x0000000404087825 */ /* 0x001fca00078e0208 */
[----:B------:R-:W3:Y:S01]  /*1320*/  LDG.E R3, desc[UR6][R8.64] ;  /* 0x0000000608037981 */ /* 0x000ee2000c1e1900 */
[----:B------:R-:W-:Y:S01]  /*1330*/  BSSY.RECONVERGENT B2, `(.L_x_60) ;  /* 0x000000c000027945 */ /* 0x000fe20003800200 */
[----:B--2---:R-:W0:Y:S02]  /*1340*/  MUFU.RCP R5, R0 ;  /* 0x0000000000057308 */ /* 0x004e240000001000 */
[----:B0-----:R-:W-:-:S04]  /*1350*/  FFMA R2, -R0, R5, 1 ;  /* 0x3f80000000027423 */ /* 0x001fc80000000105 */
[----:B------:R-:W-:Y:S02]  /*1360*/  FFMA R2, R5, R2, R5 ;  /* 0x0000000205027223 */ /* 0x000fe40000000005 */
[----:B---3--:R-:W0:Y:S02]  /*1370*/  FCHK P0, R3, R0 ;  /* 0x0000000003007302 */ /* 0x008e240000000000 */
[----:B------:R-:W-:-:S04]  /*1380*/  FFMA R5, R3, R2, RZ ;  /* 0x0000000203057223 */ /* 0x000fc800000000ff */
[----:B------:R-:W-:-:S04]  /*1390*/  FFMA R6, -R0, R5, R3 ;  /* 0x0000000500067223 */ /* 0x000fc80000000103 */
[----:B------:R-:W-:Y:S01]  /*13a0*/  FFMA R5, R2, R6, R5 ;  /* 0x0000000602057223 */ /* 0x000fe20000000005 */
[----:B0-----:R-:W-:Y:S06]  /*13b0*/  @!P0 BRA `(.L_x_61) ;  /* 0x00000000000c8947 */ /* 0x001fec0003800000 */
[----:B------:R-:W-:-:S07]  /*13c0*/  MOV R28, 0x13e0 ;  /* 0x000013e0001c7802 */ /* 0x000fce0000000f00 */
[----:B----4-:R-:W-:Y:S05]  /*13d0*/  CALL.REL.NOINC `($__internal_0_$__cuda_sm3x_div_rn_noftz_f32_slowpath) ;  /* 0x0000000c00f87944 */ /* 0x010fea0003c00000 */
[----:B------:R-:W-:-:S07]  /*13e0*/  MOV R5, R0 ;  /* 0x0000000000057202 */ /* 0x000fce0000000f00 */
.L_x_61:
[----:B------:R-:W-:Y:S05]  /*13f0*/  BSYNC.RECONVERGENT B2 ;  /* 0x0000000000027941 */ /* 0x000fea0003800200 */
.L_x_60:
[----:B------:R-:W0:Y:S02]  /*1400*/  LDC.64 R12, c[0x0][0x390] ;  /* 0x0000e400ff0c7b82 */ /* 0x000e240000000a00 */
        /* <DEDUP_REMOVED lines=14> */
[----:B----4-:R-:W-:Y:S05]  /*14f0*/  CALL.REL.NOINC `($__internal_0_$__cuda_sm3x_div_rn_noftz_f32_slowpath) ;  /* 0x0000000c00b07944 */ /* 0x010fea0003c00000 */
[----:B------:R-:W-:-:S07]  /*1500*/  MOV R11, R0 ;  /* 0x00000000000b7202 */ /* 0x000fce0000000f00 */
.L_x_63:
[----:B------:R-:W-:Y:S05]  /*1510*/  BSYNC.RECONVERGENT B2 ;  /* 0x0000000000027941 */ /* 0x000fea0003800200 */
.L_x_62:
[----:B------:R-:W0:Y:S01]  /*1520*/  LDC.64 R4, c[0x0][0x398] ;  /* 0x0000e600ff047b82 */ /* 0x000e220000000a00 */
[----:B------:R-:W1:Y:S02]  /*1530*/  LDCU UR5, c[0x0][0x3a0] ;  /* 0x00007400ff0577ac */ /* 0x000e640008000800 */
[----:B-1----:R-:W-:-:S04]  /*1540*/  IMAD R3, R7, UR5, R26 ;  /* 0x0000000507037c24 */ /* 0x002fc8000f8e021a */
        /* <DEDUP_REMOVED lines=16> */
.L_x_65:
[----:B------:R-:W-:Y:S05]  /*1650*/  BSYNC.RECONVERGENT B2 ;  /* 0x0000000000027941 */ /* 0x000fea0003800200 */
.L_x_64:
        /* <DEDUP_REMOVED lines=15> */
.L_x_67:
[----:B------:R-:W-:Y:S05]  /*1750*/  BSYNC.RECONVERGENT B2 ;  /* 0x0000000000027941 */ /* 0x000fea0003800200 */
.L_x_66:
[----:B------:R-:W0:Y:S02]  /*1760*/  LDC R3, c[0x0][0x3a0] ;  /* 0x0000e800ff037b82 */ /* 0x000e240000000800 */
        /* <DEDUP_REMOVED lines=16> */
.L_x_69:
[----:B------:R-:W-:Y:S05]  /*1870*/  BSYNC.RECONVERGENT B2 ;  /* 0x0000000000027941 */ /* 0x000fea0003800200 */
.L_x_68:
        /* <DEDUP_REMOVED lines=15> */
.L_x_71:
[----:B------:R-:W-:Y:S05]  /*1970*/  BSYNC.RECONVERGENT B2 ;  /* 0x0000000000027941 */ /* 0x000fea0003800200 */
.L_x_70:
        /* <DEDUP_REMOVED lines=17> */
.L_x_73:
[----:B------:R-:W-:Y:S05]  /*1a90*/  BSYNC.RECONVERGENT B2 ;  /* 0x0000000000027941 */ /* 0x000fea0003800200 */
.L_x_72:
        /* <DEDUP_REMOVED lines=15> */
.L_x_75:
[----:B------:R-:W-:Y:S05]  /*1b90*/  BSYNC.RECONVERGENT B2 ;  /* 0x0000000000027941 */ /* 0x000fea0003800200 */
.L_x_74:
[----:B------:R-:W0:Y:S01]  /*1ba0*/  LDC R3, c[0x0][0x3a0] ;  /* 0x0000e800ff037b82 */ /* 0x000e220000000800 */
[----:B------:R-:W-:Y:S01]  /*1bb0*/  IADD3 R7, PT, PT, R7, 0x4, RZ ;  /* 0x0000000407077810 */ /* 0x000fe20007ffe0ff */
[----:B0-----:R-:W-:-:S05]  /*1bc0*/  IMAD.WIDE R4, R3, 0x4, R4 ;  /* 0x0000000403047825 */ /* 0x001fca00078e0204 */
[----:B------:R0:W-:Y:S02]  /*1bd0*/  STG.E desc[UR6][R4.64], R11 ;  /* 0x0000000b04007986 */ /* 0x0001e4000c101906 */
.L_x_59:
[----:B------:R-:W-:-:S13]  /*1be0*/  ISETP.NE.AND P0, PT, RZ, UR4, PT ;  /* 0x00000004ff007c0c */ /* 0x000fda000bf05270 */
[----:B------:R-:W-:Y:S05]  /*1bf0*/  @!P0 EXIT ;  /* 0x000000000000894d */ /* 0x000fea0003800000 */
[----:B------:R-:W-:-:S09]  /*1c00*/  UISETP.NE.AND UP0, UPT, UR4, 0x1, UPT ;  /* 0x000000010400788c */ /* 0x000fd2000bf05270 */
[----:B------:R-:W-:Y:S05]  /*1c10*/  BRA.U !UP0, `(.L_x_76) ;  /* 0x0000000508307547 */ /* 0x000fea000b800000 */
[----:B------:R-:W1:Y:S01]  /*1c20*/  LDC.64 R8, c[0x0][0x380] ;  /* 0x0000e000ff087b82 */ /* 0x000e620000000a00 */
[----:B------:R-:W2:Y:S01]  /*1c30*/  LDG.E R0, desc[UR6][R22.64] ;  /* 0x0000000616007981 */ /* 0x000ea2000c1e1900 */
[----:B0-----:R-:W-:-:S05]  /*1c40*/  IADD3 R4, PT, PT, R10, R7, RZ ;  /* 0x000000070a047210 */ /* 0x001fca0007ffe0ff */
[----:B-1----:R-:W-:-:S05]  /*1c50*/  IMAD.WIDE R8, R4, 0x4, R8 ;  /* 0x0000000404087825 */ /* 0x002fca00078e0208 */
        /* <DEDUP_REMOVED lines=13> */
.L_x_78:
[----:B------:R-:W-:Y:S05]  /*1d30*/  BSYNC.RECONVERGENT B2 ;  /* 0x0000000000027941 */ /* 0x000fea0003800200 */
.L_x_77:
        /* <DEDUP_REMOVED lines=17> */
.L_x_80:
[----:B------:R-:W-:Y:S05]  /*1e50*/  BSYNC.RECONVERGENT B2 ;  /* 0x0000000000027941 */ /* 0x000fea0003800200 */
.L_x_79:
        /* <DEDUP_REMOVED lines=19> */
.L_x_82:
[----:B------:R-:W-:Y:S05]  /*1f90*/  BSYNC.RECONVERGENT B2 ;  /* 0x0000000000027941 */ /* 0x000fea0003800200 */
.L_x_81:
        /* <DEDUP_REMOVED lines=15> */
.L_x_84:
[----:B------:R-:W-:Y:S05]  /*2090*/  BSYNC.RECONVERGENT B2 ;  /* 0x0000000000027941 */ /* 0x000fea0003800200 */
.L_x_83:
[----:B------:R-:W0:Y:S01]  /*20a0*/  LDC R3, c[0x0][0x3a0] ;  /* 0x0000e800ff037b82 */ /* 0x000e220000000800 */
[----:B------:R-:W-:Y:S01]  /*20b0*/  IADD3 R7, PT, PT, R7, 0x2, RZ ;  /* 0x0000000207077810 */ /* 0x000fe20007ffe0ff */
[----:B0-----:R-:W-:-:S05]  /*20c0*/  IMAD.WIDE R4, R3, 0x4, R4 ;  /* 0x0000000403047825 */ /* 0x001fca00078e0204 */
[----:B------:R1:W-:Y:S02]  /*20d0*/  STG.E desc[UR6][R4.64], R11 ;  /* 0x0000000b04007986 */ /* 0x0003e4000c101906 */
.L_x_76:
[----:B------:R-:W2:Y:S02]  /*20e0*/  LDC R0, c[0x0][0x3a4] ;  /* 0x0000e900ff007b82 */ /* 0x000ea40000000800 */
[----:B--2---:R-:W-:-:S04]  /*20f0*/  LOP3.LUT R0, R0, 0x1, RZ, 0xc0, !PT ;  /* 0x0000000100007812 */ /* 0x004fc800078ec0ff */
[----:B------:R-:W-:-:S13]  /*2100*/  ISETP.NE.U32.AND P0, PT, R0, 0x1, PT ;  /* 0x000000010000780c */ /* 0x000fda0003f05070 */
[----:B------:R-:W-:Y:S05]  /*2110*/  @P0 EXIT ;  /* 0x000000000000094d */ /* 0x000fea0003800000 */
[----:B01----:R-:W0:Y:S01]  /*2120*/  LDC.64 R4, c[0x0][0x380] ;  /* 0x0000e000ff047b82 */ /* 0x003e220000000a00 */
        /* <DEDUP_REMOVED lines=16> */
.L_x_86:
[----:B------:R-:W-:Y:S05]  /*2230*/  BSYNC.RECONVERGENT B2 ;  /* 0x0000000000027941 */ /* 0x000fea0003800200 */
.L_x_85:
        /* <DEDUP_REMOVED lines=17> */
.L_x_88:
[----:B------:R-:W-:Y:S05]  /*2350*/  BSYNC.RECONVERGENT B2 ;  /* 0x0000000000027941 */ /* 0x000fea0003800200 */
.L_x_87:
[----:B------:R-:W0:Y:S01]  /*2360*/  LDC.64 R2, c[0x0][0x398] ;  /* 0x0000e600ff027b82 */ /* 0x000e220000000a00 */
[----:B------:R-:W1:Y:S02]  /*2370*/  LDCU UR4, c[0x0][0x3a0] ;  /* 0x00007400ff0477ac */ /* 0x000e640008000800 */
[----:B-1----:R-:W-:-:S04]  /*2380*/  IMAD R7, R7, UR4, R26 ;  /* 0x0000000407077c24 */ /* 0x002fc8000f8e021a */
[----:B0-----:R-:W-:-:S05]  /*2390*/  IMAD.WIDE R2, R7, 0x4, R2 ;  /* 0x0000000407027825 */ /* 0x001fca00078e0202 */
[----:B------:R-:W-:Y:S01]  /*23a0*/  STG.E desc[UR6][R2.64], R13 ;  /* 0x0000000d02007986 */ /* 0x000fe2000c101906 */
[----:B------:R-:W-:Y:S05]  /*23b0*/  EXIT ;  /* 0x000000000000794d */ /* 0x000fea0003800000 */
        .weak           $__internal_0_$__cuda_sm3x_div_rn_noftz_f32_slowpath
        .type           $__internal_0_$__cuda_sm3x_div_rn_noftz_f32_slowpath,@function
        .size           $__internal_0_$__cuda_sm3x_div_rn_noftz_f32_slowpath,(.L_x_101 - $__internal_0_$__cuda_sm3x_div_rn_noftz_f32_slowpath)
$__internal_0_$__cuda_sm3x_div_rn_noftz_f32_slowpath:
[----:B------:R-:W-:Y:S01]  /*23c0*/  SHF.R.U32.HI R2, RZ, 0x17, R0 ;  /* 0x00000017ff027819 */ /* 0x000fe20000011600 */
[----:B------:R-:W-:Y:S01]  /*23d0*/  BSSY.RECONVERGENT B0, `(.L_x_89) ;  /* 0x0000062000007945 */ /* 0x000fe20003800200 */
[----:B------:R-:W-:Y:S02]  /*23e0*/  SHF.R.U32.HI R30, RZ, 0x17, R3 ;  /* 0x00000017ff1e7819 */ /* 0x000fe40000011603 */
[----:B------:R-:W-:Y:S02]  /*23f0*/  LOP3.LUT R2, R2, 0xff, RZ, 0xc0, !PT ;  /* 0x000000ff02027812 */ /* 0x000fe400078ec0ff */
[----:B------:R-:W-:Y:S02]  /*2400*/  LOP3.LUT R30, R30, 0xff, RZ, 0xc0, !PT ;  /* 0x000000ff1e1e7812 */ /* 0x000fe400078ec0ff */
[----:B------:R-:W-:Y:S02]  /*2410*/  IADD3 R29, PT, PT, R2, -0x1, RZ ;  /* 0xffffffff021d7810 */ /* 0x000fe40007ffe0ff */
[----:B------:R-:W-:-:S02]  /*2420*/  IADD3 R27, PT, PT, R30, -0x1, RZ ;  /* 0xffffffff1e1b7810 */ /* 0x000fc40007ffe0ff */
[----:B------:R-:W-:-:S04]  /*2430*/  ISETP.GT.U32.AND P0, PT, R29, 0xfd, PT ;  /* 0x000000fd1d00780c */ /* 0x000fc80003f04070 */
[----:B------:R-:W-:-:S13]  /*2440*/  ISETP.GT.U32.OR P0, PT, R27, 0xfd, P0 ;  /* 0x000000fd1b00780c */ /* 0x000fda0000704470 */
[----:B------:R-:W-:Y:S01]  /*2450*/  @!P0 MOV R11, RZ ;  /* 0x000000ff000b8202 */ /* 0x000fe20000000f00 */
[----:B------:R-:W-:Y:S06]  /*2460*/  @!P0 BRA `(.L_x_90) ;  /* 0x00000000005c8947 */ /* 0x000fec0003800000 */
[----:B------:R-:W-:Y:S02]  /*2470*/  FSETP.GTU.FTZ.AND P0, PT, |R3|, +INF , PT ;  /* 0x7f8000000300780b */ /* 0x000fe40003f1c200 */
[----:B------:R-:W-:-:S04]  /*2480*/  FSETP.GTU.FTZ.AND P1, PT, |R0|, +INF , PT ;  /* 0x7f8000000000780b */ /* 0x000fc80003f3c200 */
[----:B------:R-:W-:-:S13]  /*2490*/  PLOP3.LUT P0, PT, P0, P1, PT, 0xf8, 0x8f ;  /* 0x00000000008f781c */ /* 0x000fda0000703f70 */
[----:B------:R-:W-:Y:S05]  /*24a0*/  @P0 BRA `(.L_x_91) ;  /* 0x00000004004c0947 */ /* 0x000fea0003800000 */
[----:B------:R-:W-:-:S13]  /*24b0*/  LOP3.LUT P0, RZ, R0, 0x7fffffff, R3, 0xc8, !PT ;  /* 0x7fffffff00ff7812 */ /* 0x000fda000780c803 */
[----:B------:R-:W-:Y:S05]  /*24c0*/  @!P0 BRA `(.L_x_92) ;  /* 0x00000004003c8947 */ /* 0x000fea0003800000 */
[C---:B------:R-:W-:Y:S02]  /*24d0*/  FSETP.NEU.FTZ.AND P3, PT, |R3|.reuse, +INF , PT ;  /* 0x7f8000000300780b */ /* 0x040fe40003f7d200 */
[----:B------:R-:W-:Y:S02]  /*24e0*/  FSETP.NEU.FTZ.AND P1, PT, |R0|, +INF , PT ;  /* 0x7f8000000000780b */ /* 0x000fe40003f3d200 */
[----:B------:R-:W-:-:S11]  /*24f0*/  FSETP.NEU.FTZ.AND P0, PT, |R3|, +INF , PT ;  /* 0x7f8000000300780b */ /* 0x000fd60003f1d200 */
[----:B------:R-:W-:Y:S05]  /*2500*/  @!P1 BRA !P3, `(.L_x_92) ;  /* 0x00000004002c9947 */ /* 0x000fea0005800000 */
[----:B------:R-:W-:-:S04]  /*2510*/  LOP3.LUT P3, RZ, R3, 0x7fffffff, RZ, 0xc0, !PT ;  /* 0x7fffffff03ff7812 */ /* 0x000fc8000786c0ff */
[----:B------:R-:W-:-:S13]  /*2520*/  PLOP3.LUT P1, PT, P1, P3, PT, 0x2f, 0xf2 ;  /* 0x0000000000f2781c */ /* 0x000fda0000f26577 */
[----:B------:R-:W-:Y:S05]  /*2530*/  @P1 BRA `(.L_x_93) ;  /* 0x0000000400181947 */ /* 0x000fea0003800000 */
[----:B------:R-:W-:-:S04]  /*2540*/  LOP3.LUT P1, RZ, R0, 0x7fffffff, RZ, 0xc0, !PT ;  /* 0x7fffffff00ff7812 */ /* 0x000fc8000782c0ff */
[----:B------:R-:W-:-:S13]  /*2550*/  PLOP3.LUT P0, PT, P0, P1, PT, 0x2f, 0xf2 ;  /* 0x0000000000f2781c */ /* 0x000fda0000702577 */
[----:B------:R-:W-:Y:S05]  /*2560*/  @P0 BRA `(.L_x_94) ;  /* 0x0000000400000947 */ /* 0x000fea0003800000 */
[----:B------:R-:W-:Y:S02]  /*2570*/  ISETP.GE.AND P0, PT, R27, RZ, PT ;  /* 0x000000ff1b00720c */ /* 0x000fe40003f06270 */
[----:B------:R-:W-:-:S11]  /*2580*/  ISETP.GE.AND P1, PT, R29, RZ, PT ;  /* 0x000000ff1d00720c */ /* 0x000fd60003f26270 */
[----:B------:R-:W-:Y:S01]  /*2590*/  @P0 MOV R11, RZ ;  /* 0x000000ff000b0202 */ /* 0x000fe20000000f00 */
[----:B------:R-:W-:Y:S01]  /*25a0*/  @!P0 FFMA R3, R3, 1.84467440737095516160e+19, RZ ;  /* 0x5f80000003038823 */ /* 0x000fe200000000ff */
[----:B------:R-:W-:Y:S01]  /*25b0*/  @!P0 MOV R11, 0xffffffc0 ;  /* 0xffffffc0000b8802 */ /* 0x000fe20000000f00 */
[----:B------:R-:W-:-:S03]  /*25c0*/  @!P1 FFMA R0, R0, 1.84467440737095516160e+19, RZ ;  /* 0x5f80000000009823 */ /* 0x000fc600000000ff */
[----:B------:R-:W-:-:S07]  /*25d0*/  @!P1 IADD3 R11, PT, PT, R11, 0x40, RZ ;  /* 0x000000400b0b9810 */ /* 0x000fce0007ffe0ff */
.L_x_90:
[----:B------:R-:W-:Y:S01]  /*25e0*/  LEA R31, R2, 0xc0800000, 0x17 ;  /* 0xc0800000021f7811 */ /* 0x000fe200078eb8ff */
[----:B------:R-:W-:Y:S01]  /*25f0*/  BSSY.RECONVERGENT B1, `(.L_x_95) ;  /* 0x0000036000017945 */ /* 0x000fe20003800200 */
[----:B------:R-:W-:Y:S02]  /*2600*/  IADD3 R30, PT, PT, R30, -0x7f, RZ ;  /* 0xffffff811e1e7810 */ /* 0x000fe40007ffe0ff */
[----:B------:R-:W-:-:S03]  /*2610*/  IADD3 R31, PT, PT, -R31, R0, RZ ;  /* 0x000000001f1f7210 */ /* 0x000fc60007ffe1ff */
[C---:B------:R-:W-:Y:S01]  /*2620*/  IMAD R0, R30.reuse, -0x800000, R3 ;  /* 0xff8000001e007824 */ /* 0x040fe200078e0203 */
[----:B------:R-:W0:Y:S01]  /*2630*/  MUFU.RCP R32, R31 ;  /* 0x0000001f00207308 */ /* 0x000e220000001000 */
[----:B------:R-:W-:Y:S01]  /*2640*/  FADD.FTZ R27, -R31, -RZ ;  /* 0x800000ff1f1b7221 */ /* 0x000fe20000010100 */
[----:B------:R-:W-:-:S04]  /*2650*/  IADD3 R30, PT, PT, R30, 0x7f, -R2 ;  /* 0x0000007f1e1e7810 */ /* 0x000fc80007ffe802 */
[----:B------:R-:W-:Y:S01]  /*2660*/  IADD3 R11, PT, PT, R30, R11, RZ ;  /* 0x0000000b1e0b7210 */ /* 0x000fe20007ffe0ff */
[----:B0-----:R-:W-:-:S04]  /*2670*/  FFMA R29, R32, R27, 1 ;  /* 0x3f800000201d7423 */ /* 0x001fc8000000001b */
[----:B------:R-:W-:-:S04]  /*2680*/  FFMA R29, R32, R29, R32 ;  /* 0x0000001d201d7223 */ /* 0x000fc80000000020 */
[----:B------:R-:W-:-:S04]  /*2690*/  FFMA R32, R0, R29, RZ ;  /* 0x0000001d00207223 */ /* 0x000fc800000000ff */
[----:B------:R-:W-:-:S04]  /*26a0*/  FFMA R3, R27, R32, R0 ;  /* 0x000000201b037223 */ /* 0x000fc80000000000 */
[----:B------:R-:W-:-:S04]  /*26b0*/  FFMA R32, R29, R3, R32 ;  /* 0x000000031d207223 */ /* 0x000fc80000000020 */
[----:B------:R-:W-:-:S04]  /*26c0*/  FFMA R27, R27, R32, R0 ;  /* 0x000000201b1b7223 */ /* 0x000fc80000000000 */
[----:B------:R-:W-:-:S05]  /*26d0*/  FFMA R0, R29, R27, R32 ;  /* 0x0000001b1d007223 */ /* 0x000fca0000000020 */
[----:B------:R-:W-:-:S04]  /*26e0*/  SHF.R.U32.HI R2, RZ, 0x17, R0 ;  /* 0x00000017ff027819 */ /* 0x000fc80000011600 */
[----:B------:R-:W-:-:S04]  /*26f0*/  LOP3.LUT R2, R2, 0xff, RZ, 0xc0, !PT ;  /* 0x000000ff02027812 */ /* 0x000fc800078ec0ff */
[----:B------:R-:W-:-:S04]  /*2700*/  IADD3 R2, PT, PT, R2, R11, RZ ;  /* 0x0000000b02027210 */ /* 0x000fc80007ffe0ff */
[----:B------:R-:W-:-:S04]  /*2710*/  IADD3 R3, PT, PT, R2, -0x1, RZ ;  /* 0xffffffff02037810 */ /* 0x000fc80007ffe0ff */
[----:B------:R-:W-:-:S13]  /*2720*/  ISETP.GE.U32.AND P0, PT, R3, 0xfe, PT ;  /* 0x000000fe0300780c */ /* 0x000fda0003f06070 */
[----:B------:R-:W-:Y:S05]  /*2730*/  @!P0 BRA `(.L_x_96) ;  /* 0x0000000000808947 */ /* 0x000fea0003800000 */
[----:B------:R-:W-:-:S13]  /*2740*/  ISETP.GT.AND P0, PT, R2, 0xfe, PT ;  /* 0x000000fe0200780c */ /* 0x000fda0003f04270 */
[----:B------:R-:W-:Y:S05]  /*2750*/  @P0 BRA `(.L_x_97) ;  /* 0x00000000006c0947 */ /* 0x000fea0003800000 */
[----:B------:R-:W-:-:S13]  /*2760*/  ISETP.GE.AND P0, PT, R2, 0x1, PT ;  /* 0x000000010200780c */ /* 0x000fda0003f06270 */
[----:B------:R-:W-:Y:S05]  /*2770*/  @P0 BRA `(.L_x_98) ;  /* 0x0000000000740947 */ /* 0x000fea0003800000 */
[----:B------:R-:W-:Y:S02]  /*2780*/  ISETP.GE.AND P0, PT, R2, -0x18, PT ;  /* 0xffffffe80200780c */ /* 0x000fe40003f06270 */
[----:B------:R-:W-:-:S11]  /*2790*/  LOP3.LUT R0, R0, 0x80000000, RZ, 0xc0, !PT ;  /* 0x8000000000007812 */ /* 0x000fd600078ec0ff */
[----:B------:R-:W-:Y:S05]  /*27a0*/  @!P0 BRA `(.L_x_98) ;  /* 0x0000000000688947 */ /* 0x000fea0003800000 */
[CCC-:B------:R-:W-:Y:S01]  /*27b0*/  FFMA.RZ R3, R29.reuse, R27.reuse, R32.reuse ;  /* 0x0000001b1d037223 */ /* 0x1c0fe2000000c020 */
[CCC-:B------:R-:W-:Y:S01]  /*27c0*/  FFMA.RP R11, R29.reuse, R27.reuse, R32.reuse ;  /* 0x0000001b1d0b7223 */ /* 0x1c0fe20000008020 */
[----:B------:R-:W-:Y:S01]  /*27d0*/  FFMA.RM R32, R29, R27, R32 ;  /* 0x0000001b1d207223 */ /* 0x000fe20000004020 */
[C---:B------:R-:W-:Y:S02]  /*27e0*/  IADD3 R27, PT, PT, R2.reuse, 0x20, RZ ;  /* 0x00000020021b7810 */ /* 0x040fe40007ffe0ff */
[----:B------:R-:W-:Y:S02]  /*27f0*/  LOP3.LUT R3, R3, 0x7fffff, RZ, 0xc0, !PT ;  /* 0x007fffff03037812 */ /* 0x000fe400078ec0ff */
[C---:B------:R-:W-:Y:S02]  /*2800*/  ISETP.NE.AND P3, PT, R2.reuse, RZ, PT ;  /* 0x000000ff0200720c */ /* 0x040fe40003f65270 */
[----:B------:R-:W-:Y:S02]  /*2810*/  LOP3.LUT R30, R3, 0x800000, RZ, 0xfc, !PT ;  /* 0x00800000031e7812 */ /* 0x000fe400078efcff */
[----:B------:R-:W-:-:S02]  /*2820*/  ISETP.NE.AND P1, PT, R2, RZ, PT ;  /* 0x000000ff0200720c */ /* 0x000fc40003f25270 */
[----:B------:R-:W-:Y:S02]  /*2830*/  IADD3 R2, PT, PT, -R2, RZ, RZ ;  /* 0x000000ff02027210 */ /* 0x000fe40007ffe1ff */
[----:B------:R-:W-:Y:S02]  /*2840*/  SHF.L.U32 R27, R30, R27, RZ ;  /* 0x0000001b1e1b7219 */ /* 0x000fe400000006ff */
[----:B------:R-:W-:Y:S02]  /*2850*/  FSETP.NEU.FTZ.AND P0, PT, R11, R32, PT ;  /* 0x000000200b00720b */ /* 0x000fe40003f1d000 */
[----:B------:R-:W-:Y:S02]  /*2860*/  SEL R11, R2, RZ, P3 ;  /* 0x000000ff020b7207 */ /* 0x000fe40001800000 */
[----:B------:R-:W-:Y:S02]  /*2870*/  ISETP.NE.AND P1, PT, R27, RZ, P1 ;  /* 0x000000ff1b00720c */ /* 0x000fe40000f25270 */
[----:B------:R-:W-:-:S02]  /*2880*/  SHF.R.U32.HI R11, RZ, R11, R30 ;  /* 0x0000000bff0b7219 */ /* 0x000fc4000001161e */
[----:B------:R-:W-:Y:S02]  /*2890*/  PLOP3.LUT P0, PT, P0, P1, PT, 0xf8, 0x8f ;  /* 0x00000000008f781c */ /* 0x000fe40000703f70 */
[----:B------:R-:W-:Y:S02]  /*28a0*/  SHF.R.U32.HI R3, RZ, 0x1, R11 ;  /* 0x00000001ff037819 */ /* 0x000fe4000001160b */
[----:B------:R-:W-:-:S04]  /*28b0*/  SEL R2, RZ, 0x1, !P0 ;  /* 0x00000001ff027807 */ /* 0x000fc80004000000 */
[----:B------:R-:W-:-:S04]  /*28c0*/  LOP3.LUT R2, R2, 0x1, R3, 0xf8, !PT ;  /* 0x0000000102027812 */ /* 0x000fc800078ef803 */
[----:B------:R-:W-:-:S04]  /*28d0*/  LOP3.LUT R2, R2, R11, RZ, 0xc0, !PT ;  /* 0x0000000b02027212 */ /* 0x000fc800078ec0ff */
[----:B------:R-:W-:-:S04]  /*28e0*/  IADD3 R3, PT, PT, R3, R2, RZ ;  /* 0x0000000203037210 */ /* 0x000fc80007ffe0ff */
[----:B------:R-:W-:Y:S01]  /*28f0*/  LOP3.LUT R0, R3, R0, RZ, 0xfc, !PT ;  /* 0x0000000003007212 */ /* 0x000fe200078efcff */
[----:B------:R-:W-:Y:S06]  /*2900*/  BRA `(.L_x_98) ;  /* 0x0000000000107947 */ /* 0x000fec0003800000 */
.L_x_97:
[----:B------:R-:W-:-:S04]  /*2910*/  LOP3.LUT R0, R0, 0x80000000, RZ, 0xc0, !PT ;  /* 0x8000000000007812 */ /* 0x000fc800078ec0ff */
[----:B------:R-:W-:Y:S01]  /*2920*/  LOP3.LUT R0, R0, 0x7f800000, RZ, 0xfc, !PT ;  /* 0x7f80000000007812 */ /* 0x000fe200078efcff */
[----:B------:R-:W-:Y:S06]  /*2930*/  BRA `(.L_x_98) ;  /* 0x0000000000047947 */ /* 0x000fec0003800000 */
.L_x_96:
[----:B------:R-:W-:-:S07]  /*2940*/  LEA R0, R11, R0, 0x17 ;  /* 0x000000000b007211 */ /* 0x000fce00078eb8ff */
.L_x_98:
[----:B------:R-:W-:Y:S05]  /*2950*/  BSYNC.RECONVERGENT B1 ;  /* 0x0000000000017941 */ /* 0x000fea0003800200 */
.L_x_95:
[----:B------:R-:W-:Y:S05]  /*2960*/  BRA `(.L_x_99) ;  /* 0x0000000000207947 */ /* 0x000fea0003800000 */
.L_x_94:
[----:B------:R-:W-:-:S04]  /*2970*/  LOP3.LUT R0, R0, 0x80000000, R3, 0x48, !PT ;  /* 0x8000000000007812 */ /* 0x000fc800078e4803 */
[----:B------:R-:W-:Y:S01]  /*2980*/  LOP3.LUT R0, R0, 0x7f800000, RZ, 0xfc, !PT ;  /* 0x7f80000000007812 */ /* 0x000fe200078efcff */
[----:B------:R-:W-:Y:S06]  /*2990*/  BRA `(.L_x_99) ;  /* 0x0000000000147947 */ /* 0x000fec0003800000 */
.L_x_93:
[----:B------:R-:W-:Y:S01]  /*29a0*/  LOP3.LUT R0, R0, 0x80000000, R3, 0x48, !PT ;  /* 0x8000000000007812 */ /* 0x000fe200078e4803 */
[----:B------:R-:W-:Y:S06]  /*29b0*/  BRA `(.L_x_99) ;  /* 0x00000000000c7947 */ /* 0x000fec0003800000 */
.L_x_92:
[----:B------:R-:W0:Y:S01]  /*29c0*/  MUFU.RSQ R0, -QNAN ;  /* 0xffc0000000007908 */ /* 0x000e220000001400 */
[----:B------:R-:W-:Y:S05]  /*29d0*/  BRA `(.L_x_99) ;  /* 0x0000000000047947 */ /* 0x000fea0003800000 */
.L_x_91:
[----:B------:R-:W-:-:S07]  /*29e0*/  FADD.FTZ R0, R3, R0 ;  /* 0x0000000003007221 */ /* 0x000fce0000010000 */
.L_x_99:
[----:B------:R-:W-:Y:S05]  /*29f0*/  BSYNC.RECONVERGENT B0 ;  /* 0x0000000000007941 */ /* 0x000fea0003800200 */
.L_x_89:
[----:B------:R-:W-:-:S04]  /*2a00*/  HFMA2 R29, -RZ, RZ, 0, 0 ;  /* 0x00000000ff1d7431 */ /* 0x000fc800000001ff */
[----:B0-----:R-:W-:Y:S05]  /*2a10*/  RET.REL.NODEC R28 `(_Z11normalize_TPfS_S_S_ii) ;  /* 0xffffffd41c787950 */ /* 0x001fea0003c3ffff */
.L_x_100:
        /* <DEDUP_REMOVED lines=14> */
.L_x_101:


//--------------------- .nv.shared.reserved.0     --------------------------
	.section	.nv.shared.reserved.0,"aw",@nobits
	.weak		__nv_reservedSMEM_offset_0_alias
	.size		__nv_reservedSMEM_offset_0_alias, 0, 64
	.other		__nv_reservedSMEM_offset_0_alias,@"STO_CUDA_RESERVED_SHARED STV_DEFAULT"
__nv_reservedSMEM_offset_0_alias:
	.zero		0
	.zero		64


//--------------------- .nv.constant0._Z11correctnessPfPiS0_S0_S0_ii --------------------------
	.section	.nv.constant0._Z11correctnessPfPiS0_S0_S0_ii,"a",@progbits
	.sectionflags	@""
	.align	4
.nv.constant0._Z11correctnessPfPiS0_S0_S0_ii:
	.zero		944


//--------------------- .nv.constant0._Z7fillABCPfS_S_PiS0_S0_S_ii --------------------------
	.section	.nv.constant0._Z7fillABCPfS_S_PiS0_S0_S_ii,"a",@progbits
	.sectionflags	@""
	.align	4
.nv.constant0._Z7fillABCPfS_S_PiS0_S0_S_ii:
	.zero		960


//--------------------- .nv.constant0._Z18vectorManipulationPfS_S_S_i --------------------------
	.section	.nv.constant0._Z18vectorManipulationPfS_S_S_i,"a",@progbits
	.sectionflags	@""
	.align	4
.nv.constant0._Z18vectorManipulationPfS_S_S_i:
	.zero		932


//--------------------- .nv.constant0._Z11normalize_TPfS_S_S_ii --------------------------
	.section	.nv.constant0._Z11normalize_TPfS_S_S_ii,"a",@progbits
	.sectionflags	@""
	.align	4
.nv.constant0._Z11normalize_TPfS_S_S_ii:
	.zero		936


//--------------------- SYMBOLS --------------------------

	.type		.nv.reservedSmem.offset0,@object
	.size		.nv.reservedSmem.offset0,0x4
